//
// Generated by NVIDIA NVVM Compiler
//
// Compiler Build ID: CL-36424714
// Cuda compilation tools, release 13.0, V13.0.88
// Based on NVVM 20.0.0
//

.version 9.0
.target sm_100
.address_size 64

	// .globl	_Z9lu_decompPdS_S_i

.visible .entry _Z9lu_decompPdS_S_i(
	.param .u64 .ptr .align 1 _Z9lu_decompPdS_S_i_param_0,
	.param .u64 .ptr .align 1 _Z9lu_decompPdS_S_i_param_1,
	.param .u64 .ptr .align 1 _Z9lu_decompPdS_S_i_param_2,
	.param .u32 _Z9lu_decompPdS_S_i_param_3
)
{
	.reg .pred 	%p<33>;
	.reg .b16 	%rs<13>;
	.reg .b32 	%r<101>;
	.reg .b64 	%rd<111>;
	.reg .b64 	%fd<143>;

	ld.param.u64 	%rd7, [_Z9lu_decompPdS_S_i_param_1];
	ld.param.u64 	%rd8, [_Z9lu_decompPdS_S_i_param_2];
	ld.param.u32 	%r38, [_Z9lu_decompPdS_S_i_param_3];
	cvta.to.global.u64 	%rd1, %rd7;
	cvta.to.global.u64 	%rd2, %rd8;
	setp.lt.s32 	%p1, %r38, 1;
	@%p1 bra 	$L__BB0_44;
	mov.u32 	%r1, %tid.x;
	mov.u32 	%r2, %ntid.x;
	shl.b32 	%r3, %r38, 3;
	mov.b32 	%r86, 0;
	mov.b16 	%rs11, 0;
	mul.wide.u32 	%rd43, %r38, 8;
	mov.u16 	%rs12, %rs11;
$L__BB0_2:
	setp.ge.u32 	%p2, %r1, %r38;
	cvt.u32.u16 	%r40, %rs12;
	and.b32  	%r5, %r40, 7;
	@%p2 bra 	$L__BB0_21;
	setp.ne.s32 	%p3, %r86, 0;
	mul.lo.s32 	%r6, %r86, %r38;
	mov.u32 	%r87, %r1;
	mov.u32 	%r88, %r1;
	@%p3 bra 	$L__BB0_7;
$L__BB0_4:
	setp.lt.s32 	%p14, %r87, 0;
	@%p14 bra 	$L__BB0_6;
	ld.param.u64 	%rd109, [_Z9lu_decompPdS_S_i_param_0];
	add.s32 	%r53, %r87, %r6;
	cvta.to.global.u64 	%rd53, %rd109;
	mul.wide.u32 	%rd54, %r53, 8;
	add.s64 	%rd55, %rd53, %rd54;
	ld.global.f64 	%fd73, [%rd55];
	add.s64 	%rd56, %rd2, %rd54;
	st.global.f64 	[%rd56], %fd73;
$L__BB0_6:
	add.s32 	%r87, %r87, %r2;
	setp.lt.s32 	%p15, %r87, %r38;
	@%p15 bra 	$L__BB0_4;
	bra.uni 	$L__BB0_21;
$L__BB0_7:
	setp.lt.s32 	%p4, %r88, %r86;
	@%p4 bra 	$L__BB0_20;
	setp.lt.u32 	%p5, %r86, 8;
	mov.b32 	%r93, 0;
	mov.f64 	%fd134, 0d0000000000000000;
	@%p5 bra 	$L__BB0_11;
	and.b32  	%r42, %r86, 2147483640;
	neg.s32 	%r91, %r42;
	mov.f64 	%fd134, 0d0000000000000000;
	mov.u32 	%r89, %r6;
	mov.u32 	%r90, %r88;
$L__BB0_10:
	.pragma "nounroll";
	and.b32  	%r93, %r86, 2147483640;
	mul.wide.u32 	%rd9, %r89, 8;
	add.s64 	%rd10, %rd1, %rd9;
	ld.global.f64 	%fd28, [%rd10];
	mul.wide.s32 	%rd11, %r90, 8;
	add.s64 	%rd12, %rd2, %rd11;
	ld.global.f64 	%fd29, [%rd12];
	fma.rn.f64 	%fd30, %fd28, %fd29, %fd134;
	ld.global.f64 	%fd31, [%rd10+8];
	mul.wide.u32 	%rd13, %r38, 8;
	add.s64 	%rd14, %rd12, %rd13;
	ld.global.f64 	%fd32, [%rd14];
	fma.rn.f64 	%fd33, %fd31, %fd32, %fd30;
	ld.global.f64 	%fd34, [%rd10+16];
	add.s64 	%rd15, %rd14, %rd13;
	ld.global.f64 	%fd35, [%rd15];
	fma.rn.f64 	%fd36, %fd34, %fd35, %fd33;
	ld.global.f64 	%fd37, [%rd10+24];
	add.s64 	%rd16, %rd15, %rd13;
	ld.global.f64 	%fd38, [%rd16];
	fma.rn.f64 	%fd39, %fd37, %fd38, %fd36;
	ld.global.f64 	%fd40, [%rd10+32];
	add.s64 	%rd17, %rd16, %rd13;
	ld.global.f64 	%fd41, [%rd17];
	fma.rn.f64 	%fd42, %fd40, %fd41, %fd39;
	ld.global.f64 	%fd43, [%rd10+40];
	add.s64 	%rd18, %rd17, %rd13;
	ld.global.f64 	%fd44, [%rd18];
	fma.rn.f64 	%fd45, %fd43, %fd44, %fd42;
	ld.global.f64 	%fd46, [%rd10+48];
	add.s64 	%rd19, %rd18, %rd13;
	ld.global.f64 	%fd47, [%rd19];
	fma.rn.f64 	%fd48, %fd46, %fd47, %fd45;
	ld.global.f64 	%fd49, [%rd10+56];
	add.s64 	%rd20, %rd19, %rd13;
	ld.global.f64 	%fd50, [%rd20];
	fma.rn.f64 	%fd134, %fd49, %fd50, %fd48;
	add.s32 	%r91, %r91, 8;
	add.s32 	%r90, %r90, %r3;
	add.s32 	%r89, %r89, 8;
	setp.ne.s32 	%p6, %r91, 0;
	@%p6 bra 	$L__BB0_10;
$L__BB0_11:
	and.b32  	%r43, %r86, 7;
	setp.eq.s32 	%p7, %r43, 0;
	@%p7 bra 	$L__BB0_19;
	add.s32 	%r44, %r5, -1;
	setp.lt.u32 	%p8, %r44, 3;
	@%p8 bra 	$L__BB0_14;
	add.s32 	%r45, %r93, %r6;
	mul.wide.u32 	%rd21, %r45, 8;
	add.s64 	%rd22, %rd1, %rd21;
	ld.global.f64 	%fd52, [%rd22];
	mad.lo.s32 	%r46, %r93, %r38, %r88;
	mul.wide.s32 	%rd23, %r46, 8;
	add.s64 	%rd24, %rd2, %rd23;
	ld.global.f64 	%fd53, [%rd24];
	fma.rn.f64 	%fd54, %fd52, %fd53, %fd134;
	cvt.u64.u32 	%rd25, %r6;
	cvt.u64.u32 	%rd26, %r93;
	add.s64 	%rd27, %rd26, %rd25;
	shl.b64 	%rd28, %rd27, 3;
	add.s64 	%rd29, %rd1, %rd28;
	ld.global.f64 	%fd55, [%rd29+8];
	add.s64 	%rd31, %rd24, %rd43;
	ld.global.f64 	%fd56, [%rd31];
	fma.rn.f64 	%fd57, %fd55, %fd56, %fd54;
	ld.global.f64 	%fd58, [%rd29+16];
	add.s64 	%rd32, %rd31, %rd43;
	ld.global.f64 	%fd59, [%rd32];
	fma.rn.f64 	%fd60, %fd58, %fd59, %fd57;
	ld.global.f64 	%fd61, [%rd29+24];
	add.s64 	%rd33, %rd32, %rd43;
	ld.global.f64 	%fd62, [%rd33];
	fma.rn.f64 	%fd134, %fd61, %fd62, %fd60;
	add.s32 	%r93, %r93, 4;
$L__BB0_14:
	and.b32  	%r47, %r5, 3;
	setp.eq.s32 	%p9, %r47, 0;
	@%p9 bra 	$L__BB0_19;
	and.b16  	%rs7, %rs11, 3;
	setp.eq.s16 	%p10, %rs7, 1;
	@%p10 bra 	$L__BB0_17;
	add.s32 	%r48, %r93, %r6;
	mul.wide.u32 	%rd34, %r48, 8;
	add.s64 	%rd35, %rd1, %rd34;
	ld.global.f64 	%fd64, [%rd35];
	mad.lo.s32 	%r49, %r93, %r38, %r88;
	mul.wide.s32 	%rd36, %r49, 8;
	add.s64 	%rd37, %rd2, %rd36;
	ld.global.f64 	%fd65, [%rd37];
	fma.rn.f64 	%fd66, %fd64, %fd65, %fd134;
	cvt.u64.u32 	%rd38, %r6;
	cvt.u64.u32 	%rd39, %r93;
	add.s64 	%rd40, %rd39, %rd38;
	shl.b64 	%rd41, %rd40, 3;
	add.s64 	%rd42, %rd1, %rd41;
	ld.global.f64 	%fd67, [%rd42+8];
	add.s64 	%rd44, %rd37, %rd43;
	ld.global.f64 	%fd68, [%rd44];
	fma.rn.f64 	%fd134, %fd67, %fd68, %fd66;
	add.s32 	%r93, %r93, 2;
$L__BB0_17:
	and.b16  	%rs8, %rs11, 1;
	setp.eq.b16 	%p11, %rs8, 1;
	not.pred 	%p12, %p11;
	@%p12 bra 	$L__BB0_19;
	add.s32 	%r50, %r93, %r6;
	mul.wide.u32 	%rd45, %r50, 8;
	add.s64 	%rd46, %rd1, %rd45;
	ld.global.f64 	%fd69, [%rd46];
	mad.lo.s32 	%r51, %r93, %r38, %r88;
	mul.wide.s32 	%rd47, %r51, 8;
	add.s64 	%rd48, %rd2, %rd47;
	ld.global.f64 	%fd70, [%rd48];
	fma.rn.f64 	%fd134, %fd69, %fd70, %fd134;
$L__BB0_19:
	ld.param.u64 	%rd108, [_Z9lu_decompPdS_S_i_param_0];
	add.s32 	%r52, %r88, %r6;
	cvta.to.global.u64 	%rd49, %rd108;
	mul.wide.s32 	%rd50, %r52, 8;
	add.s64 	%rd51, %rd49, %rd50;
	ld.global.f64 	%fd71, [%rd51];
	sub.f64 	%fd72, %fd71, %fd134;
	add.s64 	%rd52, %rd2, %rd50;
	st.global.f64 	[%rd52], %fd72;
$L__BB0_20:
	add.s32 	%r88, %r88, %r2;
	setp.lt.s32 	%p13, %r88, %r38;
	@%p13 bra 	$L__BB0_7;
$L__BB0_21:
	setp.ge.u32 	%p16, %r1, %r38;
	bar.sync 	0;
	@%p16 bra 	$L__BB0_43;
	ld.param.u64 	%rd110, [_Z9lu_decompPdS_S_i_param_0];
	cvta.to.global.u64 	%rd3, %rd110;
	setp.ne.s32 	%p17, %r86, 0;
	mad.lo.s32 	%r54, %r86, %r38, %r86;
	mul.wide.u32 	%rd57, %r54, 8;
	add.s64 	%rd4, %rd2, %rd57;
	add.s64 	%rd5, %rd1, %rd57;
	mov.u32 	%r95, %r1;
	mov.u32 	%r96, %r1;
	@%p17 bra 	$L__BB0_28;
$L__BB0_23:
	setp.lt.s32 	%p29, %r95, 0;
	@%p29 bra 	$L__BB0_27;
	setp.eq.s32 	%p30, %r95, 0;
	@%p30 bra 	$L__BB0_26;
	mul.lo.s32 	%r85, %r95, %r38;
	mul.wide.u32 	%rd104, %r85, 8;
	add.s64 	%rd105, %rd3, %rd104;
	ld.global.f64 	%fd124, [%rd105];
	ld.global.f64 	%fd125, [%rd4];
	div.rn.f64 	%fd126, %fd124, %fd125;
	add.s64 	%rd106, %rd1, %rd104;
	st.global.f64 	[%rd106], %fd126;
	bra.uni 	$L__BB0_27;
$L__BB0_26:
	mov.b64 	%rd107, 4607182418800017408;
	st.global.u64 	[%rd5], %rd107;
$L__BB0_27:
	add.s32 	%r95, %r95, %r2;
	setp.lt.s32 	%p31, %r95, %r38;
	@%p31 bra 	$L__BB0_23;
	bra.uni 	$L__BB0_43;
$L__BB0_28:
	setp.lt.s32 	%p18, %r96, %r86;
	@%p18 bra 	$L__BB0_42;
	setp.eq.s32 	%p19, %r86, %r96;
	@%p19 bra 	$L__BB0_45;
	setp.lt.u32 	%p20, %r86, 8;
	mul.lo.s32 	%r27, %r96, %r38;
	mov.b32 	%r99, 0;
	mov.f64 	%fd142, 0d0000000000000000;
	@%p20 bra 	$L__BB0_33;
	mov.b32 	%r97, 0;
	mov.f64 	%fd142, 0d0000000000000000;
$L__BB0_32:
	.pragma "nounroll";
	add.s32 	%r57, %r97, %r27;
	mul.wide.s32 	%rd58, %r57, 8;
	add.s64 	%rd59, %rd1, %rd58;
	ld.global.f64 	%fd77, [%rd59];
	mad.lo.s32 	%r58, %r97, %r38, %r86;
	mul.wide.u32 	%rd60, %r58, 8;
	add.s64 	%rd61, %rd2, %rd60;
	ld.global.f64 	%fd78, [%rd61];
	fma.rn.f64 	%fd79, %fd77, %fd78, %fd142;
	ld.global.f64 	%fd80, [%rd59+8];
	add.s32 	%r59, %r58, %r38;
	mul.wide.u32 	%rd62, %r59, 8;
	add.s64 	%rd63, %rd2, %rd62;
	ld.global.f64 	%fd81, [%rd63];
	fma.rn.f64 	%fd82, %fd80, %fd81, %fd79;
	ld.global.f64 	%fd83, [%rd59+16];
	add.s32 	%r60, %r59, %r38;
	mul.wide.u32 	%rd64, %r60, 8;
	add.s64 	%rd65, %rd2, %rd64;
	ld.global.f64 	%fd84, [%rd65];
	fma.rn.f64 	%fd85, %fd83, %fd84, %fd82;
	ld.global.f64 	%fd86, [%rd59+24];
	add.s32 	%r61, %r60, %r38;
	mul.wide.u32 	%rd66, %r61, 8;
	add.s64 	%rd67, %rd2, %rd66;
	ld.global.f64 	%fd87, [%rd67];
	fma.rn.f64 	%fd88, %fd86, %fd87, %fd85;
	ld.global.f64 	%fd89, [%rd59+32];
	add.s32 	%r62, %r61, %r38;
	mul.wide.u32 	%rd68, %r62, 8;
	add.s64 	%rd69, %rd2, %rd68;
	ld.global.f64 	%fd90, [%rd69];
	fma.rn.f64 	%fd91, %fd89, %fd90, %fd88;
	ld.global.f64 	%fd92, [%rd59+40];
	add.s32 	%r63, %r62, %r38;
	mul.wide.u32 	%rd70, %r63, 8;
	add.s64 	%rd71, %rd2, %rd70;
	ld.global.f64 	%fd93, [%rd71];
	fma.rn.f64 	%fd94, %fd92, %fd93, %fd91;
	ld.global.f64 	%fd95, [%rd59+48];
	add.s32 	%r64, %r63, %r38;
	mul.wide.u32 	%rd72, %r64, 8;
	add.s64 	%rd73, %rd2, %rd72;
	ld.global.f64 	%fd96, [%rd73];
	fma.rn.f64 	%fd97, %fd95, %fd96, %fd94;
	ld.global.f64 	%fd98, [%rd59+56];
	add.s32 	%r65, %r64, %r38;
	mul.wide.u32 	%rd74, %r65, 8;
	add.s64 	%rd75, %rd2, %rd74;
	ld.global.f64 	%fd99, [%rd75];
	fma.rn.f64 	%fd142, %fd98, %fd99, %fd97;
	add.s32 	%r97, %r97, 8;
	and.b32  	%r99, %r86, 2147483640;
	setp.ne.s32 	%p21, %r97, %r99;
	@%p21 bra 	$L__BB0_32;
$L__BB0_33:
	and.b32  	%r66, %r86, 7;
	setp.eq.s32 	%p22, %r66, 0;
	@%p22 bra 	$L__BB0_41;
	cvt.u32.u16 	%r67, %rs12;
	and.b32  	%r68, %r67, 7;
	add.s32 	%r69, %r68, -1;
	setp.lt.u32 	%p23, %r69, 3;
	@%p23 bra 	$L__BB0_36;
	add.s32 	%r70, %r99, %r27;
	mul.wide.s32 	%rd76, %r70, 8;
	add.s64 	%rd77, %rd1, %rd76;
	ld.global.f64 	%fd101, [%rd77];
	mad.lo.s32 	%r71, %r99, %r38, %r86;
	mul.wide.u32 	%rd78, %r71, 8;
	add.s64 	%rd79, %rd2, %rd78;
	ld.global.f64 	%fd102, [%rd79];
	fma.rn.f64 	%fd103, %fd101, %fd102, %fd142;
	ld.global.f64 	%fd104, [%rd77+8];
	add.s32 	%r72, %r71, %r38;
	mul.wide.u32 	%rd80, %r72, 8;
	add.s64 	%rd81, %rd2, %rd80;
	ld.global.f64 	%fd105, [%rd81];
	fma.rn.f64 	%fd106, %fd104, %fd105, %fd103;
	ld.global.f64 	%fd107, [%rd77+16];
	add.s32 	%r73, %r72, %r38;
	mul.wide.u32 	%rd82, %r73, 8;
	add.s64 	%rd83, %rd2, %rd82;
	ld.global.f64 	%fd108, [%rd83];
	fma.rn.f64 	%fd109, %fd107, %fd108, %fd106;
	ld.global.f64 	%fd110, [%rd77+24];
	add.s32 	%r74, %r73, %r38;
	mul.wide.u32 	%rd84, %r74, 8;
	add.s64 	%rd85, %rd2, %rd84;
	ld.global.f64 	%fd111, [%rd85];
	fma.rn.f64 	%fd142, %fd110, %fd111, %fd109;
	add.s32 	%r99, %r99, 4;
$L__BB0_36:
	and.b32  	%r76, %r67, 3;
	setp.eq.s32 	%p24, %r76, 0;
	@%p24 bra 	$L__BB0_41;
	and.b16  	%rs9, %rs11, 3;
	setp.eq.s16 	%p25, %rs9, 1;
	@%p25 bra 	$L__BB0_39;
	add.s32 	%r77, %r99, %r27;
	mul.wide.s32 	%rd86, %r77, 8;
	add.s64 	%rd87, %rd1, %rd86;
	ld.global.f64 	%fd113, [%rd87];
	mad.lo.s32 	%r78, %r99, %r38, %r86;
	mul.wide.u32 	%rd88, %r78, 8;
	add.s64 	%rd89, %rd2, %rd88;
	ld.global.f64 	%fd114, [%rd89];
	fma.rn.f64 	%fd115, %fd113, %fd114, %fd142;
	ld.global.f64 	%fd116, [%rd87+8];
	add.s32 	%r79, %r78, %r38;
	mul.wide.u32 	%rd90, %r79, 8;
	add.s64 	%rd91, %rd2, %rd90;
	ld.global.f64 	%fd117, [%rd91];
	fma.rn.f64 	%fd142, %fd116, %fd117, %fd115;
	add.s32 	%r99, %r99, 2;
$L__BB0_39:
	and.b16  	%rs10, %rs11, 1;
	setp.eq.b16 	%p26, %rs10, 1;
	not.pred 	%p27, %p26;
	@%p27 bra 	$L__BB0_41;
	add.s32 	%r80, %r99, %r27;
	mul.wide.s32 	%rd92, %r80, 8;
	add.s64 	%rd93, %rd1, %rd92;
	ld.global.f64 	%fd118, [%rd93];
	mad.lo.s32 	%r81, %r99, %r38, %r86;
	mul.wide.u32 	%rd94, %r81, 8;
	add.s64 	%rd95, %rd2, %rd94;
	ld.global.f64 	%fd119, [%rd95];
	fma.rn.f64 	%fd142, %fd118, %fd119, %fd142;
$L__BB0_41:
	add.s32 	%r82, %r27, %r86;
	mul.wide.s32 	%rd96, %r82, 8;
	add.s64 	%rd97, %rd3, %rd96;
	ld.global.f64 	%fd120, [%rd97];
	sub.f64 	%fd121, %fd120, %fd142;
	mul.wide.u32 	%rd98, %r54, 8;
	add.s64 	%rd99, %rd2, %rd98;
	ld.global.f64 	%fd122, [%rd99];
	div.rn.f64 	%fd123, %fd121, %fd122;
	add.s64 	%rd100, %rd1, %rd96;
	st.global.f64 	[%rd100], %fd123;
$L__BB0_42:
	add.s32 	%r96, %r96, %r2;
	setp.lt.s32 	%p28, %r96, %r38;
	@%p28 bra 	$L__BB0_28;
$L__BB0_43:
	bar.sync 	0;
	add.s32 	%r86, %r86, 1;
	setp.ne.s32 	%p32, %r86, %r38;
	add.s16 	%rs12, %rs12, 1;
	add.s16 	%rs11, %rs11, 1;
	@%p32 bra 	$L__BB0_2;
$L__BB0_44:
	ret;
$L__BB0_45:
	mul.wide.u32 	%rd101, %r54, 8;
	add.s64 	%rd102, %rd1, %rd101;
	mov.b64 	%rd103, 4607182418800017408;
	st.global.u64 	[%rd102], %rd103;
	bra.uni 	$L__BB0_42;

}


// ===== COMPILED SASS (sm_100) =====

	.target	sm_100

	.elftype	@"ET_EXEC"


//--------------------- .note.nv.tkinfo           --------------------------
	.section	.note.nv.tkinfo,"",@"SHT_NOTE"
	.sectionflags	@"SHF_NOTE_NV_TKINFO"
	.tkinfo
        /*0018*/ 	.word	0x00000002
        /*0030*/ 	.string	""
        /*0030*/ 	.string	"ptxas"
        /*0030*/ 	.string	"Cuda compilation tools, release 13.0, V13.0.88"
        /*0030*/ 	.string	"Build cuda_13.0.r13.0/compiler.36424714_0"
        /*0030*/ 	.string	"-arch sm_100 -m 64 "



//--------------------- .note.nv.cuinfo           --------------------------
	.section	.note.nv.cuinfo,"",@"SHT_NOTE"
	.sectionflags	@"SHF_NOTE_NV_CUINFO"
        /*0018*/ 	.short	0x0002
        /*001a*/ 	.short	0x0064
        /*001c*/ 	.short	0x0082
	.zero		2


//--------------------- .nv.info                  --------------------------
	.section	.nv.info,"",@"SHT_CUDA_INFO"
	.align	4


	//----- nvinfo : EIATTR_REGCOUNT
	.align		4
        /*0000*/ 	.byte	0x04, 0x2f
        /*0002*/ 	.short	(.L_1 - .L_0)
	.align		4
.L_0:
        /*0004*/ 	.word	index@(_Z9lu_decompPdS_S_i)
        /*0008*/ 	.word	0x00000028


	//----- nvinfo : EIATTR_FRAME_SIZE
	.align		4
.L_1:
        /*000c*/ 	.byte	0x04, 0x11
        /*000e*/ 	.short	(.L_3 - .L_2)
	.align		4
.L_2:
        /*0010*/ 	.word	index@($__internal_0_$__cuda_sm20_div_rn_f64_full)
        /*0014*/ 	.word	0x00000000


	//----- nvinfo : EIATTR_FRAME_SIZE
	.align		4
.L_3:
        /*0018*/ 	.byte	0x04, 0x11
        /*001a*/ 	.short	(.L_5 - .L_4)
	.align		4
.L_4:
        /*001c*/ 	.word	index@(_Z9lu_decompPdS_S_i)
        /*0020*/ 	.word	0x00000000


	//----- nvinfo : EIATTR_MIN_STACK_SIZE
	.align		4
.L_5:
        /*0024*/ 	.byte	0x04, 0x12
        /*0026*/ 	.short	(.L_7 - .L_6)
	.align		4
.L_6:
        /*0028*/ 	.word	index@(_Z9lu_decompPdS_S_i)
        /*002c*/ 	.word	0x00000000
.L_7:


//--------------------- .nv.compat                --------------------------
	.section	.nv.compat,"",@"SHT_CUDA_COMPAT_INFO"
	.align	4
        /*0000*/ 	.byte	0x02, 0x09, 0x00, 0x00, 0x02, 0x02, 0x01, 0x00, 0x02, 0x05, 0x05, 0x00, 0x03, 0x07, 0x01, 0x01
        /*0010*/ 	.byte	0x02, 0x03, 0x00, 0x00, 0x02, 0x06, 0x01, 0x00, 0x04, 0x0b, 0x08, 0x00, 0x01, 0x00, 0x00, 0x00
        /*0020*/ 	.byte	0x00, 0x00, 0x00, 0x00


//--------------------- .nv.info._Z9lu_decompPdS_S_i --------------------------
	.section	.nv.info._Z9lu_decompPdS_S_i,"",@"SHT_CUDA_INFO"
	.sectionflags	@""
	.align	4


	//----- nvinfo : EIATTR_CUDA_API_VERSION
	.align		4
        /*0000*/ 	.byte	0x04, 0x37
        /*0002*/ 	.short	(.L_9 - .L_8)
.L_8:
        /*0004*/ 	.word	0x00000082


	//----- nvinfo : EIATTR_KPARAM_INFO
	.align		4
.L_9:
        /*0008*/ 	.byte	0x04, 0x17
        /*000a*/ 	.short	(.L_11 - .L_10)
.L_10:
        /*000c*/ 	.word	0x00000000
        /*0010*/ 	.short	0x0003
        /*0012*/ 	.short	0x0018
        /*0014*/ 	.byte	0x00, 0xf0, 0x11, 0x00


	//----- nvinfo : EIATTR_KPARAM_INFO
	.align		4
.L_11:
        /*0018*/ 	.byte	0x04, 0x17
        /*001a*/ 	.short	(.L_13 - .L_12)
.L_12:
        /*001c*/ 	.word	0x00000000
        /*0020*/ 	.short	0x0002
        /*0022*/ 	.short	0x0010
        /*0024*/ 	.byte	0x00, 0xf5, 0x21, 0x00


	//----- nvinfo : EIATTR_KPARAM_INFO
	.align		4
.L_13:
        /*0028*/ 	.byte	0x04, 0x17
        /*002a*/ 	.short	(.L_15 - .L_14)
.L_14:
        /*002c*/ 	.word	0x00000000
        /*0030*/ 	.short	0x0001
        /*0032*/ 	.short	0x0008
        /*0034*/ 	.byte	0x00, 0xf5, 0x21, 0x00


	//----- nvinfo : EIATTR_KPARAM_INFO
	.align		4
.L_15:
        /*0038*/ 	.byte	0x04, 0x17
        /*003a*/ 	.short	(.L_17 - .L_16)
.L_16:
        /*003c*/ 	.word	0x00000000
        /*0040*/ 	.short	0x0000
        /*0042*/ 	.short	0x0000
        /*0044*/ 	.byte	0x00, 0xf5, 0x21, 0x00


	//----- nvinfo : EIATTR_SPARSE_MMA_MASK
	.align		4
.L_17:
        /*0048*/ 	.byte	0x03, 0x50
        /*004a*/ 	.short	0x0000


	//----- nvinfo : EIATTR_MAXREG_COUNT
	.align		4
        /*004c*/ 	.byte	0x03, 0x1b
        /*004e*/ 	.short	0x00ff


	//----- nvinfo : EIATTR_NUM_BARRIERS
	.align		4
        /*0050*/ 	.byte	0x02, 0x4c
        /*0052*/ 	.byte	0x01
	.zero		1


	//----- nvinfo : EIATTR_MERCURY_ISA_VERSION
	.align		4
        /*0054*/ 	.byte	0x03, 0x5f
        /*0056*/ 	.short	0x0101


	//----- nvinfo : EIATTR_VRC_CTA_INIT_COUNT
	.align		4
        /*0058*/ 	.byte	0x02, 0x4a
	.zero		1
	.zero		1


	//----- nvinfo : EIATTR_EXIT_INSTR_OFFSETS
	.align		4
        /*005c*/ 	.byte	0x04, 0x1c
        /*005e*/ 	.short	(.L_19 - .L_18)


	//   ....[0]....
.L_18:
        /*0060*/ 	.word	0x00000030


	//   ....[1]....
        /*0064*/ 	.word	0x00001b10


	//----- nvinfo : EIATTR_CRS_STACK_SIZE
	.align		4
.L_19:
        /*0068*/ 	.byte	0x04, 0x1e
        /*006a*/ 	.short	(.L_21 - .L_20)
.L_20:
        /*006c*/ 	.word	0x00000000


	//----- nvinfo : EIATTR_CBANK_PARAM_SIZE
	.align		4
.L_21:
        /*0070*/ 	.byte	0x03, 0x19
        /*0072*/ 	.short	0x001c


	//----- nvinfo : EIATTR_PARAM_CBANK
	.align		4
        /*0074*/ 	.byte	0x04, 0x0a
        /*0076*/ 	.short	(.L_23 - .L_22)
	.align		4
.L_22:
        /*0078*/ 	.word	index@(.nv.constant0._Z9lu_decompPdS_S_i)
        /*007c*/ 	.short	0x0380
        /*007e*/ 	.short	0x001c


	//----- nvinfo : EIATTR_SW_WAR
	.align		4
.L_23:
        /*0080*/ 	.byte	0x04, 0x36
        /*0082*/ 	.short	(.L_25 - .L_24)
.L_24:
        /*0084*/ 	.word	0x00000008
.L_25:


//--------------------- .nv.callgraph             --------------------------
	.section	.nv.callgraph,"",@"SHT_CUDA_CALLGRAPH"
	.align	4
	.sectionentsize	8
	.align		4
        /*0000*/ 	.word	0x00000000
	.align		4
        /*0004*/ 	.word	0xffffffff
	.align		4
        /*0008*/ 	.word	0x00000000
	.align		4
        /*000c*/ 	.word	0xfffffffe
	.align		4
        /*0010*/ 	.word	0x00000000
	.align		4
        /*0014*/ 	.word	0xfffffffd
	.align		4
        /*0018*/ 	.word	0x00000000
	.align		4
        /*001c*/ 	.word	0xfffffffc


//--------------------- .text._Z9lu_decompPdS_S_i --------------------------
	.section	.text._Z9lu_decompPdS_S_i,"ax",@progbits
	.align	128
        .global         _Z9lu_decompPdS_S_i
        .type           _Z9lu_decompPdS_S_i,@function
        .size           _Z9lu_decompPdS_S_i,(.L_x_46 - _Z9lu_decompPdS_S_i)
        .other          _Z9lu_decompPdS_S_i,@"STO_CUDA_ENTRY STV_DEFAULT"
_Z9lu_decompPdS_S_i:
.text._Z9lu_decompPdS_S_i:
[----:B------:R-:W-:Y:S08]  /*0000*/  LDC R1, c[0x0][0x37c] ;  /* 0x0000df00ff017b82 */ /* 0x000ff00000000800 */
[----:B------:R-:W0:Y:S02]  /*0010*/  LDC R0, c[0x0][0x398] ;  /* 0x0000e600ff007b82 */ /* 0x000e240000000800 */
[----:B0-----:R-:W-:-:S13]  /*0020*/  ISETP.GE.AND P0, PT, R0, 0x1, PT ;  /* 0x000000010000780c */ /* 0x001fda0003f06270 */
[----:B------:R-:W-:Y:S05]  /*0030*/  @!P0 EXIT ;  /* 0x000000000000894d */ /* 0x000fea0003800000 */
[----:B------:R-:W0:Y:S01]  /*0040*/  S2R R0, SR_TID.X ;  /* 0x0000000000007919 */ /* 0x000e220000002100 */
[----:B------:R-:W-:Y:S01]  /*0050*/  IMAD.MOV.U32 R2, RZ, RZ, RZ ;  /* 0x000000ffff027224 */ /* 0x000fe200078e00ff */
[----:B------:R-:W-:Y:S01]  /*0060*/  PRMT R3, RZ, 0x7610, R3 ;  /* 0x00007610ff037816 */ /* 0x000fe20000000003 */
[----:B------:R-:W1:Y:S01]  /*0070*/  LDCU UR4, c[0x0][0x360] ;  /* 0x00006c00ff0477ac */ /* 0x000e620008000800 */
[----:B------:R-:W-:Y:S01]  /*0080*/  PRMT R4, RZ, 0x7610, R4 ;  /* 0x00007610ff047816 */ /* 0x000fe20000000004 */
[----:B------:R-:W2:Y:S01]  /*0090*/  LDCU.64 UR6, c[0x0][0x358] ;  /* 0x00006b00ff0677ac */ /* 0x000ea20008000a00 */
[----:B------:R-:W3:Y:S01]  /*00a0*/  LDCU UR11, c[0x0][0x398] ;  /* 0x00007300ff0b77ac */ /* 0x000ee20008000800 */
[----:B------:R-:W4:Y:S04]  /*00b0*/  LDCU UR10, c[0x0][0x398] ;  /* 0x00007300ff0a77ac */ /* 0x000f280008000800 */
.L_x_39:
[----:B------:R-:W5:Y:S01]  /*00c0*/  LDCU UR5, c[0x0][0x398] ;  /* 0x00007300ff0577ac */ /* 0x000f620008000800 */
[----:B------:R-:W-:Y:S01]  /*00d0*/  BSSY.RECONVERGENT B0, `(.L_x_0) ;  /* 0x00000af000007945 */ /* 0x000fe20003800200 */
[----:B-----5:R-:W-:-:S05]  /*00e0*/  IMAD.U32 R17, RZ, RZ, UR5 ;  /* 0x00000005ff117e24 */ /* 0x020fca000f8e00ff */
[----:B0-----:R-:W-:-:S13]  /*00f0*/  ISETP.GE.U32.AND P0, PT, R0, R17, PT ;  /* 0x000000110000720c */ /* 0x001fda0003f06070 */
[----:B-1----:R-:W-:Y:S05]  /*0100*/  @P0 BRA `(.L_x_1) ;  /* 0x0000000800ac0947 */ /* 0x002fea0003800000 */
[C---:B------:R-:W-:Y:S01]  /*0110*/  ISETP.NE.AND P0, PT, R2.reuse, RZ, PT ;  /* 0x000000ff0200720c */ /* 0x040fe20003f05270 */
[----:B------:R-:W-:Y:S01]  /*0120*/  IMAD R5, R2, R17, RZ ;  /* 0x0000001102057224 */ /* 0x000fe200078e02ff */
[----:B------:R-:W-:Y:S02]  /*0130*/  LOP3.LUT R6, R4, 0x7, RZ, 0xc0, !PT ;  /* 0x0000000704067812 */ /* 0x000fe400078ec0ff */
[----:B------:R-:W-:-:S09]  /*0140*/  MOV R7, R0 ;  /* 0x0000000000077202 */ /* 0x000fd20000000f00 */
[----:B------:R-:W-:Y:S05]  /*0150*/  @P0 BRA `(.L_x_2) ;  /* 0x0000000000440947 */ /* 0x000fea0003800000 */
[----:B------:R-:W0:Y:S01]  /*0160*/  LDC.64 R12, c[0x0][0x390] ;  /* 0x0000e400ff0c7b82 */ /* 0x000e220000000a00 */
[----:B------:R-:W-:-:S07]  /*0170*/  IMAD.MOV.U32 R14, RZ, RZ, R0 ;  /* 0x000000ffff0e7224 */ /* 0x000fce00078e0000 */
[----:B------:R-:W0:Y:S02]  /*0180*/  LDC.64 R10, c[0x0][0x380] ;  /* 0x0000e000ff0a7b82 */ /* 0x000e240000000a00 */
.L_x_5:
[----:B------:R-:W-:Y:S01]  /*0190*/  ISETP.GE.AND P0, PT, R14, RZ, PT ;  /* 0x000000ff0e00720c */ /* 0x000fe20003f06270 */
[----:B------:R-:W-:Y:S01]  /*01a0*/  BSSY.RECONVERGENT B1, `(.L_x_3) ;  /* 0x0000008000017945 */ /* 0x000fe20003800200 */
[----:B---3--:R-:W-:-:S11]  /*01b0*/  IMAD.U32 R17, RZ, RZ, UR11 ;  /* 0x0000000bff117e24 */ /* 0x008fd6000f8e00ff */
[----:B------:R-:W-:Y:S05]  /*01c0*/  @!P0 BRA `(.L_x_4) ;  /* 0x0000000000148947 */ /* 0x000fea0003800000 */
[----:B------:R-:W-:-:S05]  /*01d0*/  IADD3 R9, PT, PT, R5, R14, RZ ;  /* 0x0000000e05097210 */ /* 0x000fca0007ffe0ff */
[----:B0-----:R-:W-:-:S06]  /*01e0*/  IMAD.WIDE.U32 R6, R9, 0x8, R10 ;  /* 0x0000000809067825 */ /* 0x001fcc00078e000a */
[----:B--2---:R-:W2:Y:S01]  /*01f0*/  LDG.E.64 R6, desc[UR6][R6.64] ;  /* 0x0000000606067981 */ /* 0x004ea2000c1e1b00 */
[----:B------:R-:W-:-:S05]  /*0200*/  IMAD.WIDE.U32 R8, R9, 0x8, R12 ;  /* 0x0000000809087825 */ /* 0x000fca00078e000c */
[----:B--2---:R3:W-:Y:S02]  /*0210*/  STG.E.64 desc[UR6][R8.64], R6 ;  /* 0x0000000608007986 */ /* 0x0047e4000c101b06 */
.L_x_4:
[----:B-12-4-:R-:W-:Y:S05]  /*0220*/  BSYNC.RECONVERGENT B1 ;  /* 0x0000000000017941 */ /* 0x016fea0003800200 */
.L_x_3:
[----:B------:R-:W-:-:S05]  /*0230*/  VIADD R14, R14, UR4 ;  /* 0x000000040e0e7c36 */ /* 0x000fca0008000000 */
[----:B------:R-:W-:-:S13]  /*0240*/  ISETP.GE.AND P0, PT, R14, R17, PT ;  /* 0x000000110e00720c */ /* 0x000fda0003f06270 */
[----:B------:R-:W-:Y:S05]  /*0250*/  @!P0 BRA `(.L_x_5) ;  /* 0xfffffffc00cc8947 */ /* 0x000fea000383ffff */
[----:B------:R-:W-:Y:S05]  /*0260*/  BRA `(.L_x_1) ;  /* 0x0000000800547947 */ /* 0x000fea0003800000 */
.L_x_2:
[----:B------:R-:W-:Y:S01]  /*0270*/  ISETP.GE.AND P0, PT, R7, R2, PT ;  /* 0x000000020700720c */ /* 0x000fe20003f06270 */
[----:B------:R-:W-:-:S12]  /*0280*/  BSSY.RECONVERGENT B1, `(.L_x_6) ;  /* 0x000008e000017945 */ /* 0x000fd80003800200 */
[----:B0-----:R-:W-:Y:S05]  /*0290*/  @!P0 BRA `(.L_x_7) ;  /* 0x0000000800308947 */ /* 0x001fea0003800000 */
[----:B------:R-:W-:Y:S01]  /*02a0*/  ISETP.GE.U32.AND P0, PT, R2, 0x8, PT ;  /* 0x000000080200780c */ /* 0x000fe20003f06070 */
[----:B------:R-:W-:Y:S01]  /*02b0*/  BSSY.RECONVERGENT B2, `(.L_x_8) ;  /* 0x0000035000027945 */ /* 0x000fe20003800200 */
[----:B------:R-:W-:Y:S01]  /*02c0*/  IMAD.MOV.U32 R24, RZ, RZ, RZ ;  /* 0x000000ffff187224 */ /* 0x000fe200078e00ff */
[----:B------:R-:W-:-:S10]  /*02d0*/  CS2R R18, SRZ ;  /* 0x0000000000127805 */ /* 0x000fd4000001ff00 */
[----:B------:R-:W-:Y:S05]  /*02e0*/  @!P0 BRA `(.L_x_9) ;  /* 0x0000000000c48947 */ /* 0x000fea0003800000 */
[----:B------:R-:W-:Y:S01]  /*02f0*/  LOP3.LUT R31, R2, 0x7ffffff8, RZ, 0xc0, !PT ;  /* 0x7ffffff8021f7812 */ /* 0x000fe200078ec0ff */
[----:B------:R-:W-:Y:S01]  /*0300*/  BSSY.RECONVERGENT B3, `(.L_x_10) ;  /* 0x000002e000037945 */ /* 0x000fe20003800200 */
[----:B------:R-:W-:Y:S01]  /*0310*/  MOV R33, R5 ;  /* 0x0000000500217202 */ /* 0x000fe20000000f00 */
[----:B------:R-:W-:Y:S01]  /*0320*/  IMAD.MOV.U32 R30, RZ, RZ, R7 ;  /* 0x000000ffff1e7224 */ /* 0x000fe200078e0007 */
[----:B------:R-:W-:Y:S01]  /*0330*/  CS2R R18, SRZ ;  /* 0x0000000000127805 */ /* 0x000fe2000001ff00 */
[----:B------:R-:W-:-:S07]  /*0340*/  IMAD.MOV R32, RZ, RZ, -R31 ;  /* 0x000000ffff207224 */ /* 0x000fce00078e0a1f */
.L_x_11:
[----:B------:R-:W0:Y:S08]  /*0350*/  LDC.64 R36, c[0x0][0x388] ;  /* 0x0000e200ff247b82 */ /* 0x000e300000000a00 */
[----:B------:R-:W5:Y:S08]  /*0360*/  LDC.64 R20, c[0x0][0x390] ;  /* 0x0000e400ff147b82 */ /* 0x000f700000000a00 */
[----:B------:R-:W1:Y:S01]  /*0370*/  LDC R35, c[0x0][0x398] ;  /* 0x0000e600ff237b82 */ /* 0x000e620000000800 */
[----:B0-----:R-:W-:-:S05]  /*0380*/  IMAD.WIDE.U32 R36, R33, 0x8, R36 ;  /* 0x0000000821247825 */ /* 0x001fca00078e0024 */
[----:B--2---:R-:W2:Y:S01]  /*0390*/  LDG.E.64 R14, desc[UR6][R36.64] ;  /* 0x00000006240e7981 */ /* 0x004ea2000c1e1b00 */
[----:B-----5:R-:W-:-:S03]  /*03a0*/  IMAD.WIDE R20, R30, 0x8, R20 ;  /* 0x000000081e147825 */ /* 0x020fc600078e0214 */
[----:B------:R-:W5:Y:S04]  /*03b0*/  LDG.E.64 R10, desc[UR6][R36.64+0x8] ;  /* 0x00000806240a7981 */ /* 0x000f68000c1e1b00 */
[----:B------:R1:W2:Y:S04]  /*03c0*/  LDG.E.64 R16, desc[UR6][R20.64] ;  /* 0x0000000614107981 */ /* 0x0002a8000c1e1b00 */
[----:B------:R-:W3:Y:S04]  /*03d0*/  LDG.E.64 R8, desc[UR6][R36.64+0x10] ;  /* 0x0000100624087981 */ /* 0x000ee8000c1e1b00 */
[----:B------:R-:W4:Y:S01]  /*03e0*/  LDG.E.64 R22, desc[UR6][R36.64+0x18] ;  /* 0x0000180624167981 */ /* 0x000f22000c1e1b00 */
[----:B-1----:R-:W-:-:S05]  /*03f0*/  IMAD.WIDE.U32 R20, R35, 0x8, R20 ;  /* 0x0000000823147825 */ /* 0x002fca00078e0014 */
[----:B------:R-:W5:Y:S01]  /*0400*/  LDG.E.64 R12, desc[UR6][R20.64] ;  /* 0x00000006140c7981 */ /* 0x000f62000c1e1b00 */
[----:B------:R-:W-:-:S05]  /*0410*/  IMAD.WIDE.U32 R28, R35, 0x8, R20 ;  /* 0x00000008231c7825 */ /* 0x000fca00078e0014 */
[----:B------:R0:W3:Y:S02]  /*0420*/  LDG.E.64 R26, desc[UR6][R28.64] ;  /* 0x000000061c1a7981 */ /* 0x0000e4000c1e1b00 */
[----:B0-----:R-:W-:-:S05]  /*0430*/  IMAD.WIDE.U32 R28, R35, 0x8, R28 ;  /* 0x00000008231c7825 */ /* 0x001fca00078e001c */
[----:B------:R0:W4:Y:S01]  /*0440*/  LDG.E.64 R24, desc[UR6][R28.64] ;  /* 0x000000061c187981 */ /* 0x000122000c1e1b00 */
[----:B--2---:R-:W-:Y:S01]  /*0450*/  DFMA R16, R14, R16, R18 ;  /* 0x000000100e10722b */ /* 0x004fe20000000012 */
[C---:B------:R-:W-:Y:S02]  /*0460*/  IMAD.WIDE.U32 R14, R35.reuse, 0x8, R28 ;  /* 0x00000008230e7825 */ /* 0x040fe400078e001c */
[----:B------:R-:W2:Y:S04]  /*0470*/  LDG.E.64 R18, desc[UR6][R36.64+0x20] ;  /* 0x0000200624127981 */ /* 0x000ea8000c1e1b00 */
[----:B------:R-:W2:Y:S01]  /*0480*/  LDG.E.64 R20, desc[UR6][R14.64] ;  /* 0x000000060e147981 */ /* 0x000ea2000c1e1b00 */
[----:B-----5:R-:W-:Y:S01]  /*0490*/  DFMA R12, R10, R12, R16 ;  /* 0x0000000c0a0c722b */ /* 0x020fe20000000010 */
[----:B------:R-:W-:-:S02]  /*04a0*/  IMAD.WIDE.U32 R10, R35, 0x8, R14 ;  /* 0x00000008230a7825 */ /* 0x000fc400078e000e */
[----:B------:R-:W5:Y:S04]  /*04b0*/  LDG.E.64 R14, desc[UR6][R36.64+0x28] ;  /* 0x00002806240e7981 */ /* 0x000f68000c1e1b00 */
[----:B------:R-:W5:Y:S01]  /*04c0*/  LDG.E.64 R16, desc[UR6][R10.64] ;  /* 0x000000060a107981 */ /* 0x000f62000c1e1b00 */
[----:B---3--:R-:W-:Y:S01]  /*04d0*/  DFMA R26, R8, R26, R12 ;  /* 0x0000001a081a722b */ /* 0x008fe2000000000c */
[----:B------:R-:W-:-:S05]  /*04e0*/  IMAD.WIDE.U32 R8, R35, 0x8, R10 ;  /* 0x0000000823087825 */ /* 0x000fca00078e000a */
[----:B------:R-:W3:Y:S01]  /*04f0*/  LDG.E.64 R12, desc[UR6][R8.64] ;  /* 0x00000006080c7981 */ /* 0x000ee2000c1e1b00 */
[----:B0-----:R-:W-:-:S03]  /*0500*/  IMAD.WIDE.U32 R28, R35, 0x8, R8 ;  /* 0x00000008231c7825 */ /* 0x001fc600078e0008 */
[----:B------:R-:W3:Y:S04]  /*0510*/  LDG.E.64 R10, desc[UR6][R36.64+0x30] ;  /* 0x00003006240a7981 */ /* 0x000ee8000c1e1b00 */
[----:B------:R-:W3:Y:S04]  /*0520*/  LDG.E.64 R28, desc[UR6][R28.64] ;  /* 0x000000061c1c7981 */ /* 0x000ee8000c1e1b00 */
[----:B------:R-:W3:Y:S01]  /*0530*/  LDG.E.64 R8, desc[UR6][R36.64+0x38] ;  /* 0x0000380624087981 */ /* 0x000ee2000c1e1b00 */
[----:B----4-:R-:W-:Y:S01]  /*0540*/  DFMA R22, R22, R24, R26 ;  /* 0x000000181616722b */ /* 0x010fe2000000001a */
[----:B------:R-:W-:-:S04]  /*0550*/  IADD3 R32, PT, PT, R32, 0x8, RZ ;  /* 0x0000000820207810 */ /* 0x000fc80007ffe0ff */
[----:B------:R-:W-:Y:S01]  /*0560*/  ISETP.NE.AND P0, PT, R32, RZ, PT ;  /* 0x000000ff2000720c */ /* 0x000fe20003f05270 */
[----:B------:R-:W-:Y:S02]  /*0570*/  IMAD R30, R35, 0x8, R30 ;  /* 0x00000008231e7824 */ /* 0x000fe400078e021e */
[----:B------:R-:W-:Y:S01]  /*0580*/  VIADD R33, R33, 0x8 ;  /* 0x0000000821217836 */ /* 0x000fe20000000000 */
[----:B--2---:R-:W-:-:S08]  /*0590*/  DFMA R18, R18, R20, R22 ;  /* 0x000000141212722b */ /* 0x004fd00000000016 */
[----:B-----5:R-:W-:-:S08]  /*05a0*/  DFMA R14, R14, R16, R18 ;  /* 0x000000100e0e722b */ /* 0x020fd00000000012 */
[----:B---3--:R-:W-:-:S08]  /*05b0*/  DFMA R12, R10, R12, R14 ;  /* 0x0000000c0a0c722b */ /* 0x008fd0000000000e */
[----:B------:R-:W-:Y:S01]  /*05c0*/  DFMA R18, R8, R28, R12 ;  /* 0x0000001c0812722b */ /* 0x000fe2000000000c */
[----:B------:R-:W-:Y:S10]  /*05d0*/  @P0 BRA `(.L_x_11) ;  /* 0xfffffffc005c0947 */ /* 0x000ff4000383ffff */
[----:B------:R-:W-:Y:S05]  /*05e0*/  BSYNC.RECONVERGENT B3 ;  /* 0x0000000000037941 */ /* 0x000fea0003800200 */
.L_x_10:
[----:B------:R-:W-:-:S07]  /*05f0*/  MOV R24, R31 ;  /* 0x0000001f00187202 */ /* 0x000fce0000000f00 */
.L_x_9:
[----:B-1234-:R-:W-:Y:S05]  /*0600*/  BSYNC.RECONVERGENT B2 ;  /* 0x0000000000027941 */ /* 0x01efea0003800200 */
.L_x_8:
[----:B------:R-:W-:Y:S01]  /*0610*/  LOP3.LUT P0, RZ, R2, 0x7, RZ, 0xc0, !PT ;  /* 0x0000000702ff7812 */ /* 0x000fe2000780c0ff */
[----:B------:R-:W-:-:S12]  /*0620*/  BSSY.RECONVERGENT B2, `(.L_x_12) ;  /* 0x000004b000027945 */ /* 0x000fd80003800200 */
[----:B------:R-:W-:Y:S05]  /*0630*/  @!P0 BRA `(.L_x_13) ;  /* 0x0000000400248947 */ /* 0x000fea0003800000 */
[C---:B------:R-:W-:Y:S01]  /*0640*/  VIADD R8, R6.reuse, 0xffffffff ;  /* 0xffffffff06087836 */ /* 0x040fe20000000000 */
[----:B------:R-:W-:Y:S01]  /*0650*/  BSSY.RECONVERGENT B3, `(.L_x_14) ;  /* 0x0000020000037945 */ /* 0x000fe20003800200 */
[----:B------:R-:W-:-:S03]  /*0660*/  LOP3.LUT P1, RZ, R6, 0x3, RZ, 0xc0, !PT ;  /* 0x0000000306ff7812 */ /* 0x000fc6000782c0ff */
[----:B------:R-:W-:-:S13]  /*0670*/  ISETP.GE.U32.AND P0, PT, R8, 0x3, PT ;  /* 0x000000030800780c */ /* 0x000fda0003f06070 */
[----:B------:R-:W-:Y:S05]  /*0680*/  @!P0 BRA `(.L_x_15) ;  /* 0x0000000000708947 */ /* 0x000fea0003800000 */
[----:B------:R-:W0:Y:S01]  /*0690*/  LDC R25, c[0x0][0x398] ;  /* 0x0000e600ff197b82 */ /* 0x000e220000000800 */
[----:B------:R-:W1:Y:S01]  /*06a0*/  LDCU.64 UR8, c[0x0][0x388] ;  /* 0x00007100ff0877ac */ /* 0x000e620008000a00 */
[C---:B------:R-:W-:Y:S01]  /*06b0*/  IMAD.IADD R11, R5.reuse, 0x1, R24 ;  /* 0x00000001050b7824 */ /* 0x040fe200078e0218 */
[----:B------:R-:W-:-:S05]  /*06c0*/  IADD3 R12, P0, PT, R5, R24, RZ ;  /* 0x00000018050c7210 */ /* 0x000fca0007f1e0ff */
[----:B------:R-:W2:Y:S08]  /*06d0*/  LDC.64 R8, c[0x0][0x388] ;  /* 0x0000e200ff087b82 */ /* 0x000eb00000000a00 */
[----:B------:R-:W3:Y:S01]  /*06e0*/  LDC.64 R30, c[0x0][0x390] ;  /* 0x0000e400ff1e7b82 */ /* 0x000ee20000000a00 */
[----:B0-----:R-:W-:Y:S02]  /*06f0*/  IMAD R13, R24, R25, R7 ;  /* 0x00000019180d7224 */ /* 0x001fe400078e0207 */
[----:B--2---:R-:W-:-:S06]  /*0700*/  IMAD.WIDE.U32 R8, R11, 0x8, R8 ;  /* 0x000000080b087825 */ /* 0x004fcc00078e0008 */
[----:B------:R-:W2:Y:S01]  /*0710*/  LDG.E.64 R8, desc[UR6][R8.64] ;  /* 0x0000000608087981 */ /* 0x000ea2000c1e1b00 */
[----:B---3--:R-:W-:Y:S01]  /*0720*/  IMAD.WIDE R30, R13, 0x8, R30 ;  /* 0x000000080d1e7825 */ /* 0x008fe200078e021e */
[----:B------:R-:W-:Y:S02]  /*0730*/  IADD3.X R13, PT, PT, RZ, RZ, RZ, P0, !PT ;  /* 0x000000ffff0d7210 */ /* 0x000fe400007fe4ff */
[C---:B-1----:R-:W-:Y:S02]  /*0740*/  LEA R22, P0, R12.reuse, UR8, 0x3 ;  /* 0x000000080c167c11 */ /* 0x042fe4000f8018ff */
[----:B------:R-:W2:Y:S01]  /*0750*/  LDG.E.64 R10, desc[UR6][R30.64] ;  /* 0x000000061e0a7981 */ /* 0x000ea2000c1e1b00 */
[----:B------:R-:W-:Y:S01]  /*0760*/  IMAD.WIDE.U32 R32, R25, 0x8, R30 ;  /* 0x0000000819207825 */ /* 0x000fe200078e001e */
[----:B------:R-:W-:-:S04]  /*0770*/  LEA.HI.X R23, R12, UR9, R13, 0x3, P0 ;  /* 0x000000090c177c11 */ /* 0x000fc800080f1c0d */
[----:B------:R-:W3:Y:S01]  /*0780*/  LDG.E.64 R14, desc[UR6][R32.64] ;  /* 0x00000006200e7981 */ /* 0x000ee2000c1e1b00 */
[----:B------:R-:W-:-:S03]  /*0790*/  IMAD.WIDE.U32 R34, R25, 0x8, R32 ;  /* 0x0000000819227825 */ /* 0x000fc600078e0020 */
[----:B------:R-:W3:Y:S04]  /*07a0*/  LDG.E.64 R12, desc[UR6][R22.64+0x8] ;  /* 0x00000806160c7981 */ /* 0x000ee8000c1e1b00 */
[----:B------:R-:W4:Y:S01]  /*07b0*/  LDG.E.64 R16, desc[UR6][R22.64+0x10] ;  /* 0x0000100616107981 */ /* 0x000f22000c1e1b00 */
[----:B------:R-:W-:-:S03]  /*07c0*/  IMAD.WIDE.U32 R28, R25, 0x8, R34 ;  /* 0x00000008191c7825 */ /* 0x000fc600078e0022 */
[----:B------:R-:W4:Y:S04]  /*07d0*/  LDG.E.64 R20, desc[UR6][R34.64] ;  /* 0x0000000622147981 */ /* 0x000f28000c1e1b00 */
[----:B------:R-:W5:Y:S04]  /*07e0*/  LDG.E.64 R26, desc[UR6][R22.64+0x18] ;  /* 0x00001806161a7981 */ /* 0x000f68000c1e1b00 */
[----:B------:R-:W5:Y:S01]  /*07f0*/  LDG.E.64 R28, desc[UR6][R28.64] ;  /* 0x000000061c1c7981 */ /* 0x000f62000c1e1b00 */
[----:B------:R-:W-:Y:S01]  /*0800*/  VIADD R24, R24, 0x4 ;  /* 0x0000000418187836 */ /* 0x000fe20000000000 */
[----:B--2---:R-:W-:-:S08]  /*0810*/  DFMA R8, R8, R10, R18 ;  /* 0x0000000a0808722b */ /* 0x004fd00000000012 */
[----:B---3--:R-:W-:-:S08]  /*0820*/  DFMA R8, R12, R14, R8 ;  /* 0x0000000e0c08722b */ /* 0x008fd00000000008 */
[----:B----4-:R-:W-:-:S08]  /*0830*/  DFMA R8, R16, R20, R8 ;  /* 0x000000141008722b */ /* 0x010fd00000000008 */
[----:B-----5:R-:W-:-:S11]  /*0840*/  DFMA R18, R26, R28, R8 ;  /* 0x0000001c1a12722b */ /* 0x020fd60000000008 */
.L_x_15:
[----:B------:R-:W-:Y:S05]  /*0850*/  BSYNC.RECONVERGENT B3 ;  /* 0x0000000000037941 */ /* 0x000fea0003800200 */
.L_x_14:
[----:B------:R-:W-:Y:S05]  /*0860*/  @!P1 BRA `(.L_x_13) ;  /* 0x0000000000989947 */ /* 0x000fea0003800000 */
[C---:B------:R-:W-:Y:S01]  /*0870*/  LOP3.LUT R8, R3.reuse, 0x3, RZ, 0xc0, !PT ;  /* 0x0000000303087812 */ /* 0x040fe200078ec0ff */
[----:B------:R-:W-:Y:S01]  /*0880*/  BSSY.RECONVERGENT B3, `(.L_x_16) ;  /* 0x0000019000037945 */ /* 0x000fe20003800200 */
[----:B------:R-:W-:Y:S02]  /*0890*/  LOP3.LUT R9, R3, 0x1, RZ, 0xc0, !PT ;  /* 0x0000000103097812 */ /* 0x000fe400078ec0ff */
[----:B------:R-:W-:Y:S02]  /*08a0*/  ISETP.NE.AND P0, PT, R8, 0x1, PT ;  /* 0x000000010800780c */ /* 0x000fe40003f05270 */
[----:B------:R-:W-:-:S11]  /*08b0*/  ISETP.NE.U32.AND P1, PT, R9, 0x1, PT ;  /* 0x000000010900780c */ /* 0x000fd60003f25070 */
        /* <DEDUP_REMOVED lines=13> */
[----:B------:R-:W2:Y:S02]  /*0990*/  LDG.E.64 R10, desc[UR6][R12.64] ;  /* 0x000000060c0a7981 */ /* 0x000ea4000c1e1b00 */
[----:B------:R-:W-:Y:S01]  /*09a0*/  LEA.HI.X R15, R16, UR9, R15, 0x3, P0 ;  /* 0x00000009100f7c11 */ /* 0x000fe200080f1c0f */
[----:B------:R-:W-:-:S05]  /*09b0*/  IMAD.WIDE.U32 R16, R17, 0x8, R12 ;  /* 0x0000000811107825 */ /* 0x000fca00078e000c */
[----:B------:R-:W3:Y:S04]  /*09c0*/  LDG.E.64 R14, desc[UR6][R14.64+0x8] ;  /* 0x000008060e0e7981 */ /* 0x000ee8000c1e1b00 */
[----:B------:R-:W3:Y:S01]  /*09d0*/  LDG.E.64 R16, desc[UR6][R16.64] ;  /* 0x0000000610107981 */ /* 0x000ee2000c1e1b00 */
[----:B------:R-:W-:Y:S01]  /*09e0*/  VIADD R24, R24, 0x2 ;  /* 0x0000000218187836 */ /* 0x000fe20000000000 */
[----:B--2---:R-:W-:-:S08]  /*09f0*/  DFMA R10, R8, R10, R18 ;  /* 0x0000000a080a722b */ /* 0x004fd00000000012 */
[----:B---3--:R-:W-:-:S11]  /*0a00*/  DFMA R18, R14, R16, R10 ;  /* 0x000000100e12722b */ /* 0x008fd6000000000a */
.L_x_17:
[----:B------:R-:W-:Y:S05]  /*0a10*/  BSYNC.RECONVERGENT B3 ;  /* 0x0000000000037941 */ /* 0x000fea0003800200 */
.L_x_16:
[----:B------:R-:W-:Y:S05]  /*0a20*/  @P1 BRA `(.L_x_13) ;  /* 0x0000000000281947 */ /* 0x000fea0003800000 */
[----:B------:R-:W0:Y:S01]  /*0a30*/  LDC.64 R8, c[0x0][0x388] ;  /* 0x0000e200ff087b82 */ /* 0x000e220000000a00 */
[----:B------:R-:W1:Y:S01]  /*0a40*/  LDCU UR5, c[0x0][0x398] ;  /* 0x00007300ff0577ac */ /* 0x000e620008000800 */
[----:B------:R-:W-:-:S06]  /*0a50*/  IMAD.IADD R13, R5, 0x1, R24 ;  /* 0x00000001050d7824 */ /* 0x000fcc00078e0218 */
[----:B------:R-:W2:Y:S01]  /*0a60*/  LDC.64 R10, c[0x0][0x390] ;  /* 0x0000e400ff0a7b82 */ /* 0x000ea20000000a00 */
[----:B-1----:R-:W-:Y:S02]  /*0a70*/  IMAD R15, R24, UR5, R7 ;  /* 0x00000005180f7c24 */ /* 0x002fe4000f8e0207 */
[----:B0-----:R-:W-:-:S06]  /*0a80*/  IMAD.WIDE.U32 R8, R13, 0x8, R8 ;  /* 0x000000080d087825 */ /* 0x001fcc00078e0008 */
[----:B------:R-:W3:Y:S01]  /*0a90*/  LDG.E.64 R8, desc[UR6][R8.64] ;  /* 0x0000000608087981 */ /* 0x000ee2000c1e1b00 */
[----:B--2---:R-:W-:-:S06]  /*0aa0*/  IMAD.WIDE R10, R15, 0x8, R10 ;  /* 0x000000080f0a7825 */ /* 0x004fcc00078e020a */
[----:B------:R-:W3:Y:S02]  /*0ab0*/  LDG.E.64 R10, desc[UR6][R10.64] ;  /* 0x000000060a0a7981 */ /* 0x000ee4000c1e1b00 */
[----:B---3--:R-:W-:-:S11]  /*0ac0*/  DFMA R18, R8, R10, R18 ;  /* 0x0000000a0812722b */ /* 0x008fd60000000012 */
.L_x_13:
[----:B------:R-:W-:Y:S05]  /*0ad0*/  BSYNC.RECONVERGENT B2 ;  /* 0x0000000000027941 */ /* 0x000fea0003800200 */
.L_x_12:
[----:B------:R-:W0:Y:S01]  /*0ae0*/  LDC.64 R8, c[0x0][0x380] ;  /* 0x0000e000ff087b82 */ /* 0x000e220000000a00 */
[----:B------:R-:W-:-:S07]  /*0af0*/  IADD3 R13, PT, PT, R5, R7, RZ ;  /* 0x00000007050d7210 */ /* 0x000fce0007ffe0ff */
[----:B------:R-:W1:Y:S01]  /*0b00*/  LDC.64 R10, c[0x0][0x390] ;  /* 0x0000e400ff0a7b82 */ /* 0x000e620000000a00 */
[----:B0-----:R-:W-:-:S06]  /*0b10*/  IMAD.WIDE R8, R13, 0x8, R8 ;  /* 0x000000080d087825 */ /* 0x001fcc00078e0208 */
[----:B------:R-:W2:Y:S01]  /*0b20*/  LDG.E.64 R8, desc[UR6][R8.64] ;  /* 0x0000000608087981 */ /* 0x000ea2000c1e1b00 */
[----:B-1----:R-:W-:Y:S01]  /*0b30*/  IMAD.WIDE R10, R13, 0x8, R10 ;  /* 0x000000080d0a7825 */ /* 0x002fe200078e020a */
[----:B--2---:R-:W-:-:S07]  /*0b40*/  DADD R18, R8, -R18 ;  /* 0x0000000008127229 */ /* 0x004fce0000000812 */
[----:B------:R0:W-:Y:S04]  /*0b50*/  STG.E.64 desc[UR6][R10.64], R18 ;  /* 0x000000120a007986 */ /* 0x0001e8000c101b06 */
.L_x_7:
[----:B-1234-:R-:W-:Y:S05]  /*0b60*/  BSYNC.RECONVERGENT B1 ;  /* 0x0000000000017941 */ /* 0x01efea0003800200 */
.L_x_6:
[----:B------:R-:W1:Y:S01]  /*0b70*/  LDCU UR5, c[0x0][0x398] ;  /* 0x00007300ff0577ac */ /* 0x000e620008000800 */
[----:B------:R-:W-:Y:S02]  /*0b80*/  VIADD R7, R7, UR4 ;  /* 0x0000000407077c36 */ /* 0x000fe40008000000 */
[----:B-1----:R-:W-:-:S05]  /*0b90*/  IMAD.U32 R17, RZ, RZ, UR5 ;  /* 0x00000005ff117e24 */ /* 0x002fca000f8e00ff */
[----:B------:R-:W-:-:S13]  /*0ba0*/  ISETP.GE.AND P0, PT, R7, R17, PT ;  /* 0x000000110700720c */ /* 0x000fda0003f06270 */
[----:B------:R-:W-:Y:S05]  /*0bb0*/  @!P0 BRA `(.L_x_2) ;  /* 0xfffffff400ac8947 */ /* 0x000fea000383ffff */
.L_x_1:
[----:B-1234-:R-:W-:Y:S05]  /*0bc0*/  BSYNC.RECONVERGENT B0 ;  /* 0x0000000000007941 */ /* 0x01efea0003800200 */
.L_x_0:
[----:B------:R-:W-:Y:S01]  /*0bd0*/  BAR.SYNC.DEFER_BLOCKING 0x0 ;  /* 0x0000000000007b1d */ /* 0x000fe20000010000 */
[----:B------:R-:W-:-:S05]  /*0be0*/  ISETP.GE.U32.AND P0, PT, R0, R17, PT ;  /* 0x000000110000720c */ /* 0x000fca0003f06070 */
[----:B------:R-:W-:Y:S08]  /*0bf0*/  BSSY.RECONVERGENT B0, `(.L_x_18) ;  /* 0x00000eb000007945 */ /* 0x000ff00003800200 */
[----:B------:R-:W-:Y:S05]  /*0c00*/  @P0 BRA `(.L_x_19) ;  /* 0x0000000c00a40947 */ /* 0x000fea0003800000 */
[----:B------:R-:W1:Y:S01]  /*0c10*/  LDC.64 R8, c[0x0][0x390] ;  /* 0x0000e400ff087b82 */ /* 0x000e620000000a00 */
[C---:B------:R-:W-:Y:S01]  /*0c20*/  ISETP.NE.AND P0, PT, R2.reuse, RZ, PT ;  /* 0x000000ff0200720c */ /* 0x040fe20003f05270 */
[----:B0-----:R-:W-:Y:S01]  /*0c30*/  IMAD R12, R2, R17, R2 ;  /* 0x00000011020c7224 */ /* 0x001fe200078e0202 */
[----:B------:R-:W-:-:S05]  /*0c40*/  MOV R7, R0 ;  /* 0x0000000000077202 */ /* 0x000fca0000000f00 */
[----:B------:R-:W0:Y:S01]  /*0c50*/  LDC.64 R10, c[0x0][0x388] ;  /* 0x0000e200ff0a7b82 */ /* 0x000e220000000a00 */
[----:B-1----:R-:W-:-:S04]  /*0c60*/  IMAD.WIDE.U32 R8, R12, 0x8, R8 ;  /* 0x000000080c087825 */ /* 0x002fc800078e0008 */
[----:B0-----:R-:W-:Y:S01]  /*0c70*/  IMAD.WIDE.U32 R10, R12, 0x8, R10 ;  /* 0x000000080c0a7825 */ /* 0x001fe200078e000a */
[----:B------:R-:W-:Y:S06]  /*0c80*/  @P0 BRA `(.L_x_20) ;  /* 0x0000000000b00947 */ /* 0x000fec0003800000 */
[----:B------:R-:W0:Y:S01]  /*0c90*/  LDC.64 R12, c[0x0][0x388] ;  /* 0x0000e200ff0c7b82 */ /* 0x000e220000000a00 */
[----:B------:R-:W-:-:S07]  /*0ca0*/  IMAD.MOV.U32 R7, RZ, RZ, R0 ;  /* 0x000000ffff077224 */ /* 0x000fce00078e0000 */
[----:B------:R-:W1:Y:S02]  /*0cb0*/  LDC.64 R14, c[0x0][0x380] ;  /* 0x0000e000ff0e7b82 */ /* 0x000e640000000a00 */
.L_x_26:
[----:B------:R-:W-:Y:S01]  /*0cc0*/  ISETP.GE.AND P0, PT, R7, RZ, PT ;  /* 0x000000ff0700720c */ /* 0x000fe20003f06270 */
[----:B------:R-:W-:-:S12]  /*0cd0*/  BSSY.RECONVERGENT B1, `(.L_x_21) ;  /* 0x0000022000017945 */ /* 0x000fd80003800200 */
[----:B------:R-:W-:Y:S05]  /*0ce0*/  @!P0 BRA `(.L_x_22) ;  /* 0x0000000000808947 */ /* 0x000fea0003800000 */
[----:B------:R-:W-:-:S13]  /*0cf0*/  ISETP.NE.AND P0, PT, R7, RZ, PT ;  /* 0x000000ff0700720c */ /* 0x000fda0003f05270 */
[----:B------:R-:W-:Y:S05]  /*0d00*/  @!P0 BRA `(.L_x_23) ;  /* 0x00000000006c8947 */ /* 0x000fea0003800000 */
[----:B------:R-:W2:Y:S01]  /*0d10*/  LDG.E.64 R18, desc[UR6][R8.64] ;  /* 0x0000000608127981 */ /* 0x000ea2000c1e1b00 */
[----:B------:R-:W-:-:S04]  /*0d20*/  IMAD R31, R7, UR10, RZ ;  /* 0x0000000a071f7c24 */ /* 0x000fc8000f8e02ff */
[----:B-1----:R-:W-:-:S06]  /*0d30*/  IMAD.WIDE.U32 R20, R31, 0x8, R14 ;  /* 0x000000081f147825 */ /* 0x002fcc00078e000e */
[----:B------:R-:W3:Y:S01]  /*0d40*/  LDG.E.64 R20, desc[UR6][R20.64] ;  /* 0x0000000614147981 */ /* 0x000ee2000c1e1b00 */
[----:B------:R-:W-:Y:S01]  /*0d50*/  IMAD.MOV.U32 R16, RZ, RZ, 0x1 ;  /* 0x00000001ff107424 */ /* 0x000fe200078e00ff */
[----:B------:R-:W-:Y:S01]  /*0d60*/  BSSY.RECONVERGENT B2, `(.L_x_24) ;  /* 0x0000012000027945 */ /* 0x000fe20003800200 */
[----:B--2---:R-:W1:Y:S01]  /*0d70*/  MUFU.RCP64H R17, R19 ;  /* 0x0000001300117308 */ /* 0x004e620000001800 */
[----:B---3--:R-:W-:-:S03]  /*0d80*/  FSETP.GEU.AND P1, PT, |R21|, 6.5827683646048100446e-37, PT ;  /* 0x036000001500780b */ /* 0x008fc60003f2e200 */
[----:B-1----:R-:W-:-:S08]  /*0d90*/  DFMA R22, -R18, R16, 1 ;  /* 0x3ff000001216742b */ /* 0x002fd00000000110 */
[----:B------:R-:W-:-:S08]  /*0da0*/  DFMA R22, R22, R22, R22 ;  /* 0x000000161616722b */ /* 0x000fd00000000016 */
[----:B------:R-:W-:-:S08]  /*0db0*/  DFMA R22, R16, R22, R16 ;  /* 0x000000161016722b */ /* 0x000fd00000000010 */
[----:B------:R-:W-:-:S08]  /*0dc0*/  DFMA R16, -R18, R22, 1 ;  /* 0x3ff000001210742b */ /* 0x000fd00000000116 */
[----:B------:R-:W-:-:S08]  /*0dd0*/  DFMA R16, R22, R16, R22 ;  /* 0x000000101610722b */ /* 0x000fd00000000016 */
[----:B------:R-:W-:-:S08]  /*0de0*/  DMUL R22, R20, R16 ;  /* 0x0000001014167228 */ /* 0x000fd00000000000 */
[----:B------:R-:W-:-:S08]  /*0df0*/  DFMA R24, -R18, R22, R20 ;  /* 0x000000161218722b */ /* 0x000fd00000000114 */
[----:B------:R-:W-:-:S10]  /*0e00*/  DFMA R16, R16, R24, R22 ;  /* 0x000000181010722b */ /* 0x000fd40000000016 */
[----:B------:R-:W-:-:S05]  /*0e10*/  FFMA R5, RZ, R19, R17 ;  /* 0x00000013ff057223 */ /* 0x000fca0000000011 */
[----:B------:R-:W-:-:S13]  /*0e20*/  FSETP.GT.AND P0, PT, |R5|, 1.469367938527859385e-39, PT ;  /* 0x001000000500780b */ /* 0x000fda0003f04200 */
[----:B------:R-:W-:Y:S05]  /*0e30*/  @P0 BRA P1, `(.L_x_25) ;  /* 0x0000000000100947 */ /* 0x000fea0000800000 */
[----:B------:R-:W-:-:S07]  /*0e40*/  MOV R6, 0xe60 ;  /* 0x00000e6000067802 */ /* 0x000fce0000000f00 */
[----:B0-----:R-:W-:Y:S05]  /*0e50*/  CALL.REL.NOINC `($__internal_0_$__cuda_sm20_div_rn_f64_full) ;  /* 0x0000000c00307944 */ /* 0x001fea0003c00000 */
[----:B------:R-:W-:Y:S01]  /*0e60*/  MOV R16, R24 ;  /* 0x0000001800107202 */ /* 0x000fe20000000f00 */
[----:B------:R-:W-:-:S07]  /*0e70*/  IMAD.MOV.U32 R17, RZ, RZ, R25 ;  /* 0x000000ffff117224 */ /* 0x000fce00078e0019 */
.L_x_25:
[----:B------:R-:W-:Y:S05]  /*0e80*/  BSYNC.RECONVERGENT B2 ;  /* 0x0000000000027941 */ /* 0x000fea0003800200 */
.L_x_24:
[----:B0-----:R-:W-:-:S05]  /*0e90*/  IMAD.WIDE.U32 R18, R31, 0x8, R12 ;  /* 0x000000081f127825 */ /* 0x001fca00078e000c */
[----:B------:R3:W-:Y:S01]  /*0ea0*/  STG.E.64 desc[UR6][R18.64], R16 ;  /* 0x0000001012007986 */ /* 0x0007e2000c101b06 */
[----:B------:R-:W-:Y:S05]  /*0eb0*/  BRA `(.L_x_22) ;  /* 0x00000000000c7947 */ /* 0x000fea0003800000 */
.L_x_23:
[----:B------:R-:W-:Y:S02]  /*0ec0*/  HFMA2 R17, -RZ, RZ, 1.984375, 0 ;  /* 0x3ff00000ff117431 */ /* 0x000fe400000001ff */
[----:B------:R-:W-:-:S05]  /*0ed0*/  IMAD.MOV.U32 R16, RZ, RZ, 0x0 ;  /* 0x00000000ff107424 */ /* 0x000fca00078e00ff */
[----:B------:R2:W-:Y:S02]  /*0ee0*/  STG.E.64 desc[UR6][R10.64], R16 ;  /* 0x000000100a007986 */ /* 0x0005e4000c101b06 */
.L_x_22:
[----:B------:R-:W-:Y:S05]  /*0ef0*/  BSYNC.RECONVERGENT B1 ;  /* 0x0000000000017941 */ /* 0x000fea0003800200 */
.L_x_21:
[----:B------:R-:W-:Y:S02]  /*0f00*/  VIADD R7, R7, UR4 ;  /* 0x0000000407077c36 */ /* 0x000fe40008000000 */
[----:B--23--:R-:W-:-:S05]  /*0f10*/  IMAD.U32 R17, RZ, RZ, UR10 ;  /* 0x0000000aff117e24 */ /* 0x00cfca000f8e00ff */
[----:B------:R-:W-:-:S13]  /*0f20*/  ISETP.GE.AND P0, PT, R7, R17, PT ;  /* 0x000000110700720c */ /* 0x000fda0003f06270 */
[----:B------:R-:W-:Y:S05]  /*0f30*/  @!P0 BRA `(.L_x_26) ;  /* 0xfffffffc00608947 */ /* 0x000fea000383ffff */
[----:B------:R-:W-:Y:S05]  /*0f40*/  BRA `(.L_x_19) ;  /* 0x0000000800d47947 */ /* 0x000fea0003800000 */
.L_x_20:
[----:B------:R-:W-:Y:S01]  /*0f50*/  ISETP.GE.AND P0, PT, R7, R2, PT ;  /* 0x000000020700720c */ /* 0x000fe20003f06270 */
[----:B------:R-:W-:-:S12]  /*0f60*/  BSSY.RECONVERGENT B1, `(.L_x_27) ;  /* 0x00000ae000017945 */ /* 0x000fd80003800200 */
[----:B01----:R-:W-:Y:S05]  /*0f70*/  @!P0 BRA `(.L_x_28) ;  /* 0x0000000800b08947 */ /* 0x003fea0003800000 */
[----:B------:R-:W-:-:S13]  /*0f80*/  ISETP.NE.AND P0, PT, R2, R7, PT ;  /* 0x000000070200720c */ /* 0x000fda0003f05270 */
[----:B------:R-:W0:Y:S01]  /*0f90*/  @!P0 LDC.64 R8, c[0x0][0x388] ;  /* 0x0000e200ff088b82 */ /* 0x000e220000000a00 */
[----:B------:R-:W-:Y:S01]  /*0fa0*/  @!P0 MOV R10, 0x0 ;  /* 0x00000000000a8802 */ /* 0x000fe20000000f00 */
[----:B------:R-:W-:Y:S02]  /*0fb0*/  @!P0 IMAD.MOV.U32 R11, RZ, RZ, 0x3ff00000 ;  /* 0x3ff00000ff0b8424 */ /* 0x000fe400078e00ff */
[----:B0-----:R-:W-:-:S05]  /*0fc0*/  @!P0 IMAD.WIDE.U32 R8, R12, 0x8, R8 ;  /* 0x000000080c088825 */ /* 0x001fca00078e0008 */
[----:B------:R0:W-:Y:S01]  /*0fd0*/  @!P0 STG.E.64 desc[UR6][R8.64], R10 ;  /* 0x0000000a08008986 */ /* 0x0001e2000c101b06 */
[----:B------:R-:W-:Y:S05]  /*0fe0*/  @!P0 BRA `(.L_x_28) ;  /* 0x0000000800948947 */ /* 0x000fea0003800000 */
[----:B------:R-:W-:Y:S01]  /*0ff0*/  ISETP.GE.U32.AND P0, PT, R2, 0x8, PT ;  /* 0x000000080200780c */ /* 0x000fe20003f06070 */
[----:B------:R-:W-:Y:S01]  /*1000*/  BSSY.RECONVERGENT B2, `(.L_x_29) ;  /* 0x000003a000027945 */ /* 0x000fe20003800200 */
[----:B------:R-:W-:Y:S01]  /*1010*/  IMAD.MOV.U32 R5, RZ, RZ, RZ ;  /* 0x000000ffff057224 */ /* 0x000fe200078e00ff */
[----:B------:R-:W-:-:S10]  /*1020*/  CS2R R30, SRZ ;  /* 0x00000000001e7805 */ /* 0x000fd4000001ff00 */
[----:B------:R-:W-:Y:S05]  /*1030*/  @!P0 BRA `(.L_x_30) ;  /* 0x0000000000d88947 */ /* 0x000fea0003800000 */
[----:B------:R-:W-:Y:S01]  /*1040*/  HFMA2 R5, -RZ, RZ, 0, 0 ;  /* 0x00000000ff057431 */ /* 0x000fe200000001ff */
[----:B------:R-:W-:Y:S01]  /*1050*/  BSSY.RECONVERGENT B3, `(.L_x_31) ;  /* 0x0000033000037945 */ /* 0x000fe20003800200 */
[----:B------:R-:W-:-:S07]  /*1060*/  CS2R R30, SRZ ;  /* 0x00000000001e7805 */ /* 0x000fce000001ff00 */
.L_x_32:
[----:B------:R-:W1:Y:S01]  /*1070*/  LDC.64 R32, c[0x0][0x390] ;  /* 0x0000e400ff207b82 */ /* 0x000e620000000a00 */
[----:B------:R-:W0:Y:S07]  /*1080*/  LDCU UR5, c[0x0][0x398] ;  /* 0x00007300ff0577ac */ /* 0x000e2e0008000800 */
[----:B------:R-:W2:Y:S01]  /*1090*/  LDC.64 R36, c[0x0][0x388] ;  /* 0x0000e200ff247b82 */ /* 0x000ea20000000a00 */
[----:B0-----:R-:W-:Y:S02]  /*10a0*/  IMAD R11, R5, UR5, R2 ;  /* 0x00000005050b7c24 */ /* 0x001fe4000f8e0202 */
[----:B------:R-:W-:-:S02]  /*10b0*/  IMAD R9, R7, UR5, R5 ;  /* 0x0000000507097c24 */ /* 0x000fc4000f8e0205 */
[----:B-1----:R-:W-:-:S04]  /*10c0*/  IMAD.WIDE.U32 R14, R11, 0x8, R32 ;  /* 0x000000080b0e7825 */ /* 0x002fc800078e0020 */
[----:B------:R-:W-:Y:S02]  /*10d0*/  VIADD R11, R11, UR5 ;  /* 0x000000050b0b7c36 */ /* 0x000fe40008000000 */
[----:B------:R-:W3:Y:S01]  /*10e0*/  LDG.E.64 R14, desc[UR6][R14.64] ;  /* 0x000000060e0e7981 */ /* 0x000ee2000c1e1b00 */
[----:B--2---:R-:W-:-:S05]  /*10f0*/  IMAD.WIDE R36, R9, 0x8, R36 ;  /* 0x0000000809247825 */ /* 0x004fca00078e0224 */
[----:B------:R-:W3:Y:S01]  /*1100*/  LDG.E.64 R16, desc[UR6][R36.64] ;  /* 0x0000000624107981 */ /* 0x000ee2000c1e1b00 */
[----:B------:R-:W-:-:S03]  /*1110*/  IMAD.WIDE.U32 R22, R11, 0x8, R32 ;  /* 0x000000080b167825 */ /* 0x000fc600078e0020 */
[----:B------:R-:W2:Y:S04]  /*1120*/  LDG.E.64 R34, desc[UR6][R36.64+0x8] ;  /* 0x0000080624227981 */ /* 0x000ea8000c1e1b00 */
[----:B------:R-:W2:Y:S01]  /*1130*/  LDG.E.64 R22, desc[UR6][R22.64] ;  /* 0x0000000616167981 */ /* 0x000ea2000c1e1b00 */
[----:B------:R-:W-:-:S03]  /*1140*/  VIADD R11, R11, UR5 ;  /* 0x000000050b0b7c36 */ /* 0x000fc60008000000 */
[----:B------:R-:W4:Y:S01]  /*1150*/  LDG.E.64 R18, desc[UR6][R36.64+0x18] ;  /* 0x0000180624127981 */ /* 0x000f22000c1e1b00 */
[C-C-:B------:R-:W-:Y:S01]  /*1160*/  IMAD.WIDE.U32 R8, R11.reuse, 0x8, R32.reuse ;  /* 0x000000080b087825 */ /* 0x140fe200078e0020 */
[----:B------:R-:W-:Y:S02]  /*1170*/  IADD3 R13, PT, PT, R11, UR5, RZ ;  /* 0x000000050b0d7c10 */ /* 0x000fe4000fffe0ff */
[----:B------:R-:W5:Y:S04]  /*1180*/  LDG.E.64 R10, desc[UR6][R36.64+0x10] ;  /* 0x00001006240a7981 */ /* 0x000f68000c1e1b00 */
[----:B------:R-:W5:Y:S01]  /*1190*/  LDG.E.64 R8, desc[UR6][R8.64] ;  /* 0x0000000608087981 */ /* 0x000f62000c1e1b00 */
[----:B------:R-:W-:-:S04]  /*11a0*/  IMAD.WIDE.U32 R20, R13, 0x8, R32 ;  /* 0x000000080d147825 */ /* 0x000fc800078e0020 */
[----:B------:R-:W-:Y:S02]  /*11b0*/  VIADD R13, R13, UR5 ;  /* 0x000000050d0d7c36 */ /* 0x000fe40008000000 */
[----:B------:R-:W4:Y:S01]  /*11c0*/  LDG.E.64 R20, desc[UR6][R20.64] ;  /* 0x0000000614147981 */ /* 0x000f22000c1e1b00 */
[----:B---3--:R-:W-:Y:S01]  /*11d0*/  DFMA R30, R16, R14, R30 ;  /* 0x0000000e101e722b */ /* 0x008fe2000000001e */
[C-C-:B------:R-:W-:Y:S02]  /*11e0*/  IMAD.WIDE.U32 R16, R13.reuse, 0x8, R32.reuse ;  /* 0x000000080d107825 */ /* 0x140fe400078e0020 */
[----:B------:R-:W3:Y:S02]  /*11f0*/  LDG.E.64 R14, desc[UR6][R36.64+0x20] ;  /* 0x00002006240e7981 */ /* 0x000ee4000c1e1b00 */
[----:B------:R-:W-:Y:S02]  /*1200*/  VIADD R13, R13, UR5 ;  /* 0x000000050d0d7c36 */ /* 0x000fe40008000000 */
[----:B------:R-:W3:Y:S02]  /*1210*/  LDG.E.64 R16, desc[UR6][R16.64] ;  /* 0x0000000610107981 */ /* 0x000ee4000c1e1b00 */
[C-C-:B------:R-:W-:Y:S01]  /*1220*/  IMAD.WIDE.U32 R24, R13.reuse, 0x8, R32.reuse ;  /* 0x000000080d187825 */ /* 0x140fe200078e0020 */
[----:B------:R-:W-:Y:S01]  /*1230*/  IADD3 R13, PT, PT, R13, UR5, RZ ;  /* 0x000000050d0d7c10 */ /* 0x000fe2000fffe0ff */
[----:B--2---:R-:W-:Y:S01]  /*1240*/  DFMA R34, R34, R22, R30 ;  /* 0x000000162222722b */ /* 0x004fe2000000001e */
[----:B------:R-:W2:Y:S03]  /*1250*/  LDG.E.64 R22, desc[UR6][R36.64+0x28] ;  /* 0x0000280624167981 */ /* 0x000ea6000c1e1b00 */
[C---:B------:R-:W-:Y:S01]  /*1260*/  VIADD R29, R13.reuse, UR5 ;  /* 0x000000050d1d7c36 */ /* 0x040fe20008000000 */
[----:B------:R-:W2:Y:S01]  /*1270*/  LDG.E.64 R24, desc[UR6][R24.64] ;  /* 0x0000000618187981 */ /* 0x000ea2000c1e1b00 */
[----:B------:R-:W-:-:S03]  /*1280*/  IMAD.WIDE.U32 R26, R13, 0x8, R32 ;  /* 0x000000080d1a7825 */ /* 0x000fc600078e0020 */
[----:B------:R-:W2:Y:S01]  /*1290*/  LDG.E.64 R30, desc[UR6][R36.64+0x38] ;  /* 0x00003806241e7981 */ /* 0x000ea2000c1e1b00 */
[----:B------:R-:W-:-:S03]  /*12a0*/  IMAD.WIDE.U32 R32, R29, 0x8, R32 ;  /* 0x000000081d207825 */ /* 0x000fc600078e0020 */
[----:B------:R-:W2:Y:S04]  /*12b0*/  LDG.E.64 R26, desc[UR6][R26.64] ;  /* 0x000000061a1a7981 */ /* 0x000ea8000c1e1b00 */
[----:B------:R-:W2:Y:S04]  /*12c0*/  LDG.E.64 R28, desc[UR6][R36.64+0x30] ;  /* 0x00003006241c7981 */ /* 0x000ea8000c1e1b00 */
[----:B------:R-:W2:Y:S01]  /*12d0*/  LDG.E.64 R32, desc[UR6][R32.64] ;  /* 0x0000000620207981 */ /* 0x000ea2000c1e1b00 */
[----:B-----5:R-:W-:-:S08]  /*12e0*/  DFMA R8, R10, R8, R34 ;  /* 0x000000080a08722b */ /* 0x020fd00000000022 */
[----:B----4-:R-:W-:Y:S01]  /*12f0*/  DFMA R8, R18, R20, R8 ;  /* 0x000000141208722b */ /* 0x010fe20000000008 */
[----:B------:R-:W-:Y:S01]  /*1300*/  VIADD R5, R5, 0x8 ;  /* 0x0000000805057836 */ /* 0x000fe20000000000 */
[----:B------:R-:W-:-:S04]  /*1310*/  LOP3.LUT R6, R2, 0x7ffffff8, RZ, 0xc0, !PT ;  /* 0x7ffffff802067812 */ /* 0x000fc800078ec0ff */
[----:B------:R-:W-:Y:S02]  /*1320*/  ISETP.NE.AND P0, PT, R5, R6, PT ;  /* 0x000000060500720c */ /* 0x000fe40003f05270 */
[----:B---3--:R-:W-:-:S08]  /*1330*/  DFMA R8, R14, R16, R8 ;  /* 0x000000100e08722b */ /* 0x008fd00000000008 */
[----:B--2---:R-:W-:-:S08]  /*1340*/  DFMA R8, R22, R24, R8 ;  /* 0x000000181608722b */ /* 0x004fd00000000008 */
[----:B------:R-:W-:-:S08]  /*1350*/  DFMA R8, R28, R26, R8 ;  /* 0x0000001a1c08722b */ /* 0x000fd00000000008 */
[----:B------:R-:W-:Y:S01]  /*1360*/  DFMA R30, R30, R32, R8 ;  /* 0x000000201e1e722b */ /* 0x000fe20000000008 */
[----:B------:R-:W-:Y:S10]  /*1370*/  @P0 BRA `(.L_x_32) ;  /* 0xfffffffc003c0947 */ /* 0x000ff4000383ffff */
[----:B------:R-:W-:Y:S05]  /*1380*/  BSYNC.RECONVERGENT B3 ;  /* 0x0000000000037941 */ /* 0x000fea0003800200 */
.L_x_31:
[----:B------:R-:W-:-:S07]  /*1390*/  MOV R5, R6 ;  /* 0x0000000600057202 */ /* 0x000fce0000000f00 */
.L_x_30:
[----:B------:R-:W-:Y:S05]  /*13a0*/  BSYNC.RECONVERGENT B2 ;  /* 0x0000000000027941 */ /* 0x000fea0003800200 */
.L_x_29:
[----:B------:R-:W-:Y:S01]  /*13b0*/  LOP3.LUT P0, RZ, R2, 0x7, RZ, 0xc0, !PT ;  /* 0x0000000702ff7812 */ /* 0x000fe2000780c0ff */
[----:B------:R-:W-:-:S12]  /*13c0*/  BSSY.RECONVERGENT B2, `(.L_x_33) ;  /* 0x0000043000027945 */ /* 0x000fd80003800200 */
[----:B------:R-:W-:Y:S05]  /*13d0*/  @!P0 BRA `(.L_x_34) ;  /* 0x0000000400048947 */ /* 0x000fea0003800000 */
[----:B0-----:R-:W-:Y:S01]  /*13e0*/  LOP3.LUT R8, R4, 0xffff, RZ, 0xc0, !PT ;  /* 0x0000ffff04087812 */ /* 0x001fe200078ec0ff */
[----:B------:R-:W-:Y:S03]  /*13f0*/  BSSY.RECONVERGENT B3, `(.L_x_35) ;  /* 0x0000020000037945 */ /* 0x000fe60003800200 */
[C---:B------:R-:W-:Y:S02]  /*1400*/  LOP3.LUT R6, R8.reuse, 0x7, RZ, 0xc0, !PT ;  /* 0x0000000708067812 */ /* 0x040fe400078ec0ff */
[----:B------:R-:W-:-:S03]  /*1410*/  LOP3.LUT P1, RZ, R8, 0x3, RZ, 0xc0, !PT ;  /* 0x0000000308ff7812 */ /* 0x000fc6000782c0ff */
[----:B------:R-:W-:-:S05]  /*1420*/  VIADD R6, R6, 0xffffffff ;  /* 0xffffffff06067836 */ /* 0x000fca0000000000 */
[----:B------:R-:W-:-:S13]  /*1430*/  ISETP.GE.U32.AND P0, PT, R6, 0x3, PT ;  /* 0x000000030600780c */ /* 0x000fda0003f06070 */
[----:B------:R-:W-:Y:S05]  /*1440*/  @!P0 BRA `(.L_x_36) ;  /* 0x0000000000688947 */ /* 0x000fea0003800000 */
[----:B------:R-:W0:Y:S01]  /*1450*/  LDC.64 R24, c[0x0][0x390] ;  /* 0x0000e400ff187b82 */ /* 0x000e220000000a00 */
[----:B------:R-:W1:Y:S07]  /*1460*/  LDCU UR5, c[0x0][0x398] ;  /* 0x00007300ff0577ac */ /* 0x000e6e0008000800 */
[----:B------:R-:W2:Y:S01]  /*1470*/  LDC.64 R22, c[0x0][0x388] ;  /* 0x0000e200ff167b82 */ /* 0x000ea20000000a00 */
[----:B-1----:R-:W-:Y:S02]  /*1480*/  IMAD R11, R5, UR5, R2 ;  /* 0x00000005050b7c24 */ /* 0x002fe4000f8e0202 */
[----:B------:R-:W-:-:S02]  /*1490*/  IMAD R9, R7, UR5, R5 ;  /* 0x0000000507097c24 */ /* 0x000fc4000f8e0205 */
[----:B0-----:R-:W-:-:S04]  /*14a0*/  IMAD.WIDE.U32 R20, R11, 0x8, R24 ;  /* 0x000000080b147825 */ /* 0x001fc800078e0018 */
[----:B------:R-:W-:Y:S02]  /*14b0*/  VIADD R11, R11, UR5 ;  /* 0x000000050b0b7c36 */ /* 0x000fe40008000000 */
[----:B------:R-:W3:Y:S01]  /*14c0*/  LDG.E.64 R20, desc[UR6][R20.64] ;  /* 0x0000000614147981 */ /* 0x000ee2000c1e1b00 */
[----:B--2---:R-:W-:-:S05]  /*14d0*/  IMAD.WIDE R22, R9, 0x8, R22 ;  /* 0x0000000809167825 */ /* 0x004fca00078e0216 */
[----:B------:R-:W3:Y:S01]  /*14e0*/  LDG.E.64 R8, desc[UR6][R22.64] ;  /* 0x0000000616087981 */ /* 0x000ee2000c1e1b00 */
[C-C-:B------:R-:W-:Y:S01]  /*14f0*/  IMAD.WIDE.U32 R18, R11.reuse, 0x8, R24.reuse ;  /* 0x000000080b127825 */ /* 0x140fe200078e0018 */
[----:B------:R-:W-:Y:S02]  /*1500*/  IADD3 R11, PT, PT, R11, UR5, RZ ;  /* 0x000000050b0b7c10 */ /* 0x000fe4000fffe0ff */
[----:B------:R-:W2:Y:S04]  /*1510*/  LDG.E.64 R16, desc[UR6][R22.64+0x8] ;  /* 0x0000080616107981 */ /* 0x000ea8000c1e1b00 */
[----:B------:R-:W2:Y:S01]  /*1520*/  LDG.E.64 R18, desc[UR6][R18.64] ;  /* 0x0000000612127981 */ /* 0x000ea2000c1e1b00 */
[----:B------:R-:W-:-:S04]  /*1530*/  IMAD.WIDE.U32 R14, R11, 0x8, R24 ;  /* 0x000000080b0e7825 */ /* 0x000fc800078e0018 */
[----:B------:R-:W-:Y:S02]  /*1540*/  VIADD R27, R11, UR5 ;  /* 0x000000050b1b7c36 */ /* 0x000fe40008000000 */
[----:B------:R-:W4:Y:S02]  /*1550*/  LDG.E.64 R10, desc[UR6][R22.64+0x10] ;  /* 0x00001006160a7981 */ /* 0x000f24000c1e1b00 */
[----:B------:R-:W-:Y:S02]  /*1560*/  IMAD.WIDE.U32 R26, R27, 0x8, R24 ;  /* 0x000000081b1a7825 */ /* 0x000fe400078e0018 */
[----:B------:R-:W4:Y:S04]  /*1570*/  LDG.E.64 R14, desc[UR6][R14.64] ;  /* 0x000000060e0e7981 */ /* 0x000f28000c1e1b00 */
[----:B------:R-:W5:Y:S04]  /*1580*/  LDG.E.64 R24, desc[UR6][R22.64+0x18] ;  /* 0x0000180616187981 */ /* 0x000f68000c1e1b00 */
[----:B------:R-:W5:Y:S01]  /*1590*/  LDG.E.64 R26, desc[UR6][R26.64] ;  /* 0x000000061a1a7981 */ /* 0x000f62000c1e1b00 */
[----:B------:R-:W-:Y:S01]  /*15a0*/  VIADD R5, R5, 0x4 ;  /* 0x0000000405057836 */ /* 0x000fe20000000000 */
[----:B---3--:R-:W-:-:S08]  /*15b0*/  DFMA R8, R8, R20, R30 ;  /* 0x000000140808722b */ /* 0x008fd0000000001e */
[----:B--2---:R-:W-:-:S08]  /*15c0*/  DFMA R8, R16, R18, R8 ;  /* 0x000000121008722b */ /* 0x004fd00000000008 */
[----:B----4-:R-:W-:-:S08]  /*15d0*/  DFMA R8, R10, R14, R8 ;  /* 0x0000000e0a08722b */ /* 0x010fd00000000008 */
[----:B-----5:R-:W-:-:S11]  /*15e0*/  DFMA R30, R24, R26, R8 ;  /* 0x0000001a181e722b */ /* 0x020fd60000000008 */
.L_x_36:
[----:B------:R-:W-:Y:S05]  /*15f0*/  BSYNC.RECONVERGENT B3 ;  /* 0x0000000000037941 */ /* 0x000fea0003800200 */
.L_x_35:
[----:B------:R-:W-:Y:S05]  /*1600*/  @!P1 BRA `(.L_x_34) ;  /* 0x0000000000789947 */ /* 0x000fea0003800000 */
[C---:B------:R-:W-:Y:S02]  /*1610*/  LOP3.LUT R6, R3.reuse, 0x3, RZ, 0xc0, !PT ;  /* 0x0000000303067812 */ /* 0x040fe400078ec0ff */
[----:B------:R-:W-:Y:S02]  /*1620*/  LOP3.LUT R8, R3, 0x1, RZ, 0xc0, !PT ;  /* 0x0000000103087812 */ /* 0x000fe400078ec0ff */
[----:B------:R-:W-:Y:S02]  /*1630*/  ISETP.NE.AND P0, PT, R6, 0x1, PT ;  /* 0x000000010600780c */ /* 0x000fe40003f05270 */
[----:B------:R-:W-:-:S11]  /*1640*/  ISETP.NE.U32.AND P1, PT, R8, 0x1, PT ;  /* 0x000000010800780c */ /* 0x000fd60003f25070 */
[----:B------:R-:W0:Y:S08]  /*1650*/  @P0 LDC R6, c[0x0][0x398] ;  /* 0x0000e600ff060b82 */ /* 0x000e300000000800 */
[----:B------:R-:W1:Y:S08]  /*1660*/  @P0 LDC.64 R22, c[0x0][0x388] ;  /* 0x0000e200ff160b82 */ /* 0x000e700000000a00 */
[----:B------:R-:W2:Y:S08]  /*1670*/  @P0 LDC.64 R18, c[0x0][0x390] ;  /* 0x0000e400ff120b82 */ /* 0x000eb00000000a00 */
[----:B------:R-:W3:Y:S01]  /*1680*/  @!P1 LDC R24, c[0x0][0x398] ;  /* 0x0000e600ff189b82 */ /* 0x000ee20000000800 */
[----:B0-----:R-:W-:-:S02]  /*1690*/  @P0 IMAD R9, R7, R6, R5 ;  /* 0x0000000607090224 */ /* 0x001fc400078e0205 */
[C---:B------:R-:W-:Y:S02]  /*16a0*/  @P0 IMAD R11, R5.reuse, R6, R2 ;  /* 0x00000006050b0224 */ /* 0x040fe400078e0202 */
[----:B------:R-:W-:-:S03]  /*16b0*/  @P0 VIADD R5, R5, 0x2 ;  /* 0x0000000205050836 */ /* 0x000fc60000000000 */
[----:B------:R-:W0:Y:S01]  /*16c0*/  @!P1 LDC.64 R16, c[0x0][0x388] ;  /* 0x0000e200ff109b82 */ /* 0x000e220000000a00 */
[----:B-1----:R-:W-:Y:S01]  /*16d0*/  @P0 IMAD.WIDE R22, R9, 0x8, R22 ;  /* 0x0000000809160825 */ /* 0x002fe200078e0216 */
[----:B------:R-:W-:-:S06]  /*16e0*/  @P0 IADD3 R21, PT, PT, R11, R6, RZ ;  /* 0x000000060b150210 */ /* 0x000fcc0007ffe0ff */
[----:B------:R-:W1:Y:S01]  /*16f0*/  @!P1 LDC.64 R14, c[0x0][0x390] ;  /* 0x0000e400ff0e9b82 */ /* 0x000e620000000a00 */
[--C-:B--2---:R-:W-:Y:S02]  /*1700*/  @P0 IMAD.WIDE.U32 R8, R11, 0x8, R18.reuse ;  /* 0x000000080b080825 */ /* 0x104fe400078e0012 */
[----:B------:R-:W2:Y:S02]  /*1710*/  @P0 LDG.E.64 R10, desc[UR6][R22.64] ;  /* 0x00000006160a0981 */ /* 0x000ea4000c1e1b00 */
[----:B------:R-:W-:Y:S02]  /*1720*/  @P0 IMAD.WIDE.U32 R20, R21, 0x8, R18 ;  /* 0x0000000815140825 */ /* 0x000fe400078e0012 */
[----:B------:R-:W2:Y:S02]  /*1730*/  @P0 LDG.E.64 R8, desc[UR6][R8.64] ;  /* 0x0000000608080981 */ /* 0x000ea4000c1e1b00 */
[-C--:B---3--:R-:W-:Y:S02]  /*1740*/  @!P1 IMAD R13, R7, R24.reuse, R5 ;  /* 0x00000018070d9224 */ /* 0x088fe400078e0205 */
[----:B------:R-:W-:Y:S01]  /*1750*/  @!P1 IMAD R5, R5, R24, R2 ;  /* 0x0000001805059224 */ /* 0x000fe200078e0202 */
[----:B------:R-:W3:Y:S04]  /*1760*/  @P0 LDG.E.64 R18, desc[UR6][R22.64+0x8] ;  /* 0x0000080616120981 */ /* 0x000ee8000c1e1b00 */
[----:B------:R-:W3:Y:S01]  /*1770*/  @P0 LDG.E.64 R20, desc[UR6][R20.64] ;  /* 0x0000000614140981 */ /* 0x000ee2000c1e1b00 */
[----:B0-----:R-:W-:-:S06]  /*1780*/  @!P1 IMAD.WIDE R16, R13, 0x8, R16 ;  /* 0x000000080d109825 */ /* 0x001fcc00078e0210 */
[----:B------:R-:W4:Y:S01]  /*1790*/  @!P1 LDG.E.64 R16, desc[UR6][R16.64] ;  /* 0x0000000610109981 */ /* 0x000f22000c1e1b00 */
[----:B-1----:R-:W-:-:S06]  /*17a0*/  @!P1 IMAD.WIDE.U32 R14, R5, 0x8, R14 ;  /* 0x00000008050e9825 */ /* 0x002fcc00078e000e */
[----:B------:R-:W4:Y:S01]  /*17b0*/  @!P1 LDG.E.64 R14, desc[UR6][R14.64] ;  /* 0x000000060e0e9981 */ /* 0x000f22000c1e1b00 */
[----:B--2---:R-:W-:-:S08]  /*17c0*/  @P0 DFMA R10, R10, R8, R30 ;  /* 0x000000080a0a022b */ /* 0x004fd0000000001e */
[----:B---3--:R-:W-:-:S08]  /*17d0*/  @P0 DFMA R30, R18, R20, R10 ;  /* 0x00000014121e022b */ /* 0x008fd0000000000a */
[----:B----4-:R-:W-:-:S11]  /*17e0*/  @!P1 DFMA R30, R16, R14, R30 ;  /* 0x0000000e101e922b */ /* 0x010fd6000000001e */
.L_x_34:
[----:B------:R-:W-:Y:S05]  /*17f0*/  BSYNC.RECONVERGENT B2 ;  /* 0x0000000000027941 */ /* 0x000fea0003800200 */
.L_x_33:
[----:B0-----:R-:W0:Y:S01]  /*1800*/  LDC.64 R8, c[0x0][0x390] ;  /* 0x0000e400ff087b82 */ /* 0x001e220000000a00 */
[----:B------:R-:W1:Y:S07]  /*1810*/  LDCU UR5, c[0x0][0x398] ;  /* 0x00007300ff0577ac */ /* 0x000e6e0008000800 */
[----:B------:R-:W2:Y:S01]  /*1820*/  LDC.64 R10, c[0x0][0x380] ;  /* 0x0000e000ff0a7b82 */ /* 0x000ea20000000a00 */
[----:B0-----:R-:W-:-:S06]  /*1830*/  IMAD.WIDE.U32 R14, R12, 0x8, R8 ;  /* 0x000000080c0e7825 */ /* 0x001fcc00078e0008 */
[----:B------:R-:W3:Y:S01]  /*1840*/  LDG.E.64 R14, desc[UR6][R14.64] ;  /* 0x000000060e0e7981 */ /* 0x000ee2000c1e1b00 */
[----:B-1----:R-:W-:-:S04]  /*1850*/  IMAD R8, R7, UR5, R2 ;  /* 0x0000000507087c24 */ /* 0x002fc8000f8e0202 */
[----:B--2---:R-:W-:-:S06]  /*1860*/  IMAD.WIDE R10, R8, 0x8, R10 ;  /* 0x00000008080a7825 */ /* 0x004fcc00078e020a */
[----:B------:R-:W2:Y:S01]  /*1870*/  LDG.E.64 R10, desc[UR6][R10.64] ;  /* 0x000000060a0a7981 */ /* 0x000ea2000c1e1b00 */
[----:B------:R-:W-:Y:S01]  /*1880*/  IMAD.MOV.U32 R16, RZ, RZ, 0x1 ;  /* 0x00000001ff107424 */ /* 0x000fe200078e00ff */
[----:B------:R-:W-:Y:S01]  /*1890*/  BSSY.RECONVERGENT B2, `(.L_x_37) ;  /* 0x0000017000027945 */ /* 0x000fe20003800200 */
[----:B---3--:R-:W0:Y:S01]  /*18a0*/  MUFU.RCP64H R17, R15 ;  /* 0x0000000f00117308 */ /* 0x008e220000001800 */
[----:B--2---:R-:W-:-:S03]  /*18b0*/  DADD R30, R10, -R30 ;  /* 0x000000000a1e7229 */ /* 0x004fc6000000081e */
[----:B0-----:R-:W-:-:S07]  /*18c0*/  DFMA R18, -R14, R16, 1 ;  /* 0x3ff000000e12742b */ /* 0x001fce0000000110 */
[----:B------:R-:W-:Y:S01]  /*18d0*/  FSETP.GEU.AND P1, PT, |R31|, 6.5827683646048100446e-37, PT ;  /* 0x036000001f00780b */ /* 0x000fe20003f2e200 */
        /* <DEDUP_REMOVED lines=10> */
[----:B------:R-:W-:Y:S01]  /*1980*/  MOV R20, R30 ;  /* 0x0000001e00147202 */ /* 0x000fe20000000f00 */
[----:B------:R-:W-:Y:S01]  /*1990*/  IMAD.MOV.U32 R21, RZ, RZ, R31 ;  /* 0x000000ffff157224 */ /* 0x000fe200078e001f */
[----:B------:R-:W-:Y:S01]  /*19a0*/  MOV R19, R15 ;  /* 0x0000000f00137202 */ /* 0x000fe20000000f00 */
[----:B------:R-:W-:Y:S01]  /*19b0*/  IMAD.MOV.U32 R18, RZ, RZ, R14 ;  /* 0x000000ffff127224 */ /* 0x000fe200078e000e */
[----:B------:R-:W-:-:S07]  /*19c0*/  MOV R6, 0x19e0 ;  /* 0x000019e000067802 */ /* 0x000fce0000000f00 */
[----:B------:R-:W-:Y:S05]  /*19d0*/  CALL.REL.NOINC `($__internal_0_$__cuda_sm20_div_rn_f64_full) ;  /* 0x0000000000507944 */ /* 0x000fea0003c00000 */
[----:B------:R-:W-:Y:S02]  /*19e0*/  IMAD.MOV.U32 R10, RZ, RZ, R24 ;  /* 0x000000ffff0a7224 */ /* 0x000fe400078e0018 */
[----:B------:R-:W-:-:S07]  /*19f0*/  IMAD.MOV.U32 R11, RZ, RZ, R25 ;  /* 0x000000ffff0b7224 */ /* 0x000fce00078e0019 */
.L_x_38:
[----:B------:R-:W-:Y:S05]  /*1a00*/  BSYNC.RECONVERGENT B2 ;  /* 0x0000000000027941 */ /* 0x000fea0003800200 */
.L_x_37:
[----:B------:R-:W0:Y:S02]  /*1a10*/  LDC.64 R14, c[0x0][0x388] ;  /* 0x0000e200ff0e7b82 */ /* 0x000e240000000a00 */
[----:B0-----:R-:W-:-:S05]  /*1a20*/  IMAD.WIDE R8, R8, 0x8, R14 ;  /* 0x0000000808087825 */ /* 0x001fca00078e020e */
[----:B------:R1:W-:Y:S02]  /*1a30*/  STG.E.64 desc[UR6][R8.64], R10 ;  /* 0x0000000a08007986 */ /* 0x0003e4000c101b06 */
.L_x_28:
[----:B------:R-:W-:Y:S05]  /*1a40*/  BSYNC.RECONVERGENT B1 ;  /* 0x0000000000017941 */ /* 0x000fea0003800200 */
.L_x_27:
[----:B------:R-:W2:Y:S01]  /*1a50*/  LDCU UR5, c[0x0][0x398] ;  /* 0x00007300ff0577ac */ /* 0x000ea20008000800 */
[----:B------:R-:W-:Y:S01]  /*1a60*/  IADD3 R7, PT, PT, R7, UR4, RZ ;  /* 0x0000000407077c10 */ /* 0x000fe2000fffe0ff */
[----:B--2---:R-:W-:-:S05]  /*1a70*/  IMAD.U32 R17, RZ, RZ, UR5 ;  /* 0x00000005ff117e24 */ /* 0x004fca000f8e00ff */
[----:B------:R-:W-:-:S13]  /*1a80*/  ISETP.GE.AND P0, PT, R7, R17, PT ;  /* 0x000000110700720c */ /* 0x000fda0003f06270 */
[----:B------:R-:W-:Y:S05]  /*1a90*/  @!P0 BRA `(.L_x_20) ;  /* 0xfffffff4002c8947 */ /* 0x000fea000383ffff */
.L_x_19:
[----:B------:R-:W-:Y:S05]  /*1aa0*/  BSYNC.RECONVERGENT B0 ;  /* 0x0000000000007941 */ /* 0x000fea0003800200 */
.L_x_18:
[----:B------:R-:W-:Y:S01]  /*1ab0*/  VIADD R2, R2, 0x1 ;  /* 0x0000000102027836 */ /* 0x000fe20000000000 */
[----:B------:R-:W-:Y:S01]  /*1ac0*/  BAR.SYNC.DEFER_BLOCKING 0x0 ;  /* 0x0000000000007b1d */ /* 0x000fe20000010000 */
[----:B------:R-:W-:Y:S01]  /*1ad0*/  IADD3 R4, PT, PT, R4, 0x1, RZ ;  /* 0x0000000104047810 */ /* 0x000fe20007ffe0ff */
[----:B------:R-:W-:Y:S02]  /*1ae0*/  VIADD R3, R3, 0x1 ;  /* 0x0000000103037836 */ /* 0x000fe40000000000 */
[----:B------:R-:W-:-:S13]  /*1af0*/  ISETP.NE.AND P0, PT, R2, R17, PT ;  /* 0x000000110200720c */ /* 0x000fda0003f05270 */
[----:B------:R-:W-:Y:S05]  /*1b00*/  @P0 BRA `(.L_x_39) ;  /* 0xffffffe4006c0947 */ /* 0x000fea000383ffff */
[----:B------:R-:W-:Y:S05]  /*1b10*/  EXIT ;  /* 0x000000000000794d */ /* 0x000fea0003800000 */
        .weak           $__internal_0_$__cuda_sm20_div_rn_f64_full
        .type           $__internal_0_$__cuda_sm20_div_rn_f64_full,@function
        .size           $__internal_0_$__cuda_sm20_div_rn_f64_full,(.L_x_46 - $__internal_0_$__cuda_sm20_div_rn_f64_full)
$__internal_0_$__cuda_sm20_div_rn_f64_full:
[C---:B------:R-:W-:Y:S01]  /*1b20*/  FSETP.GEU.AND P0, PT, |R19|.reuse, 1.469367938527859385e-39, PT ;  /* 0x001000001300780b */ /* 0x040fe20003f0e200 */
[----:B------:R-:W-:Y:S01]  /*1b30*/  BSSY.RECONVERGENT B3, `(.L_x_40) ;  /* 0x0000056000037945 */ /* 0x000fe20003800200 */
[----:B------:R-:W-:Y:S02]  /*1b40*/  LOP3.LUT R16, R19, 0x800fffff, RZ, 0xc0, !PT ;  /* 0x800fffff13107812 */ /* 0x000fe400078ec0ff */
[C---:B------:R-:W-:Y:S02]  /*1b50*/  FSETP.GEU.AND P2, PT, |R21|.reuse, 1.469367938527859385e-39, PT ;  /* 0x001000001500780b */ /* 0x040fe40003f4e200 */
[----:B------:R-:W-:Y:S01]  /*1b60*/  LOP3.LUT R17, R16, 0x3ff00000, RZ, 0xfc, !PT ;  /* 0x3ff0000010117812 */ /* 0x000fe200078efcff */
[----:B------:R-:W-:Y:S01]  /*1b70*/  IMAD.MOV.U32 R16, RZ, RZ, R18 ;  /* 0x000000ffff107224 */ /* 0x000fe200078e0012 */
[----:B------:R-:W-:Y:S02]  /*1b80*/  MOV R22, 0x1 ;  /* 0x0000000100167802 */ /* 0x000fe40000000f00 */
[----:B------:R-:W-:-:S02]  /*1b90*/  LOP3.LUT R30, R21, 0x7ff00000, RZ, 0xc0, !PT ;  /* 0x7ff00000151e7812 */ /* 0x000fc400078ec0ff */
[C---:B------:R-:W-:Y:S01]  /*1ba0*/  LOP3.LUT R33, R19.reuse, 0x7ff00000, RZ, 0xc0, !PT ;  /* 0x7ff0000013217812 */ /* 0x040fe200078ec0ff */
[----:B------:R-:W-:Y:S02]  /*1bb0*/  @!P0 DMUL R16, R18, 8.98846567431157953865e+307 ;  /* 0x7fe0000012108828 */ /* 0x000fe40000000000 */
[----:B------:R-:W-:Y:S01]  /*1bc0*/  IMAD.MOV.U32 R32, RZ, RZ, R30 ;  /* 0x000000ffff207224 */ /* 0x000fe200078e001e */
[C---:B------:R-:W-:Y:S02]  /*1bd0*/  ISETP.GE.U32.AND P1, PT, R30.reuse, R33, PT ;  /* 0x000000211e00720c */ /* 0x040fe40003f26070 */
[----:B------:R-:W-:Y:S01]  /*1be0*/  @!P2 LOP3.LUT R5, R19, 0x7ff00000, RZ, 0xc0, !PT ;  /* 0x7ff000001305a812 */ /* 0x000fe200078ec0ff */
[----:B------:R-:W0:Y:S01]  /*1bf0*/  MUFU.RCP64H R23, R17 ;  /* 0x0000001100177308 */ /* 0x000e220000001800 */
[----:B------:R-:W-:Y:S02]  /*1c00*/  @!P2 MOV R26, RZ ;  /* 0x000000ff001aa202 */ /* 0x000fe40000000f00 */
[----:B------:R-:W-:Y:S01]  /*1c10*/  @!P2 ISETP.GE.U32.AND P3, PT, R30, R5, PT ;  /* 0x000000051e00a20c */ /* 0x000fe20003f66070 */
[----:B------:R-:W-:Y:S01]  /*1c20*/  IMAD.MOV.U32 R5, RZ, RZ, 0x1ca00000 ;  /* 0x1ca00000ff057424 */ /* 0x000fe200078e00ff */
[----:B------:R-:W-:-:S04]  /*1c30*/  @!P0 LOP3.LUT R33, R17, 0x7ff00000, RZ, 0xc0, !PT ;  /* 0x7ff0000011218812 */ /* 0x000fc800078ec0ff */
[----:B------:R-:W-:Y:S02]  /*1c40*/  @!P2 SEL R27, R5, 0x63400000, !P3 ;  /* 0x63400000051ba807 */ /* 0x000fe40005800000 */
[----:B------:R-:W-:Y:S02]  /*1c50*/  IADD3 R34, PT, PT, R33, -0x1, RZ ;  /* 0xffffffff21227810 */ /* 0x000fe40007ffe0ff */
[----:B------:R-:W-:Y:S01]  /*1c60*/  @!P2 LOP3.LUT R27, R27, 0x80000000, R21, 0xf8, !PT ;  /* 0x800000001b1ba812 */ /* 0x000fe200078ef815 */
[----:B0-----:R-:W-:-:S03]  /*1c70*/  DFMA R24, R22, -R16, 1 ;  /* 0x3ff000001618742b */ /* 0x001fc60000000810 */
[----:B------:R-:W-:-:S05]  /*1c80*/  @!P2 LOP3.LUT R27, R27, 0x100000, RZ, 0xfc, !PT ;  /* 0x001000001b1ba812 */ /* 0x000fca00078efcff */
[----:B------:R-:W-:-:S08]  /*1c90*/  DFMA R24, R24, R24, R24 ;  /* 0x000000181818722b */ /* 0x000fd00000000018 */
[----:B------:R-:W-:Y:S01]  /*1ca0*/  DFMA R24, R22, R24, R22 ;  /* 0x000000181618722b */ /* 0x000fe20000000016 */
[----:B------:R-:W-:Y:S01]  /*1cb0*/  SEL R23, R5, 0x63400000, !P1 ;  /* 0x6340000005177807 */ /* 0x000fe20004800000 */
[----:B------:R-:W-:-:S03]  /*1cc0*/  IMAD.MOV.U32 R22, RZ, RZ, R20 ;  /* 0x000000ffff167224 */ /* 0x000fc600078e0014 */
[----:B------:R-:W-:-:S03]  /*1cd0*/  LOP3.LUT R23, R23, 0x800fffff, R21, 0xf8, !PT ;  /* 0x800fffff17177812 */ /* 0x000fc600078ef815 */
[----:B------:R-:W-:-:S03]  /*1ce0*/  DFMA R28, R24, -R16, 1 ;  /* 0x3ff00000181c742b */ /* 0x000fc60000000810 */
[----:B------:R-:W-:-:S05]  /*1cf0*/  @!P2 DFMA R22, R22, 2, -R26 ;  /* 0x400000001616a82b */ /* 0x000fca000000081a */
[----:B------:R-:W-:-:S05]  /*1d00*/  DFMA R28, R24, R28, R24 ;  /* 0x0000001c181c722b */ /* 0x000fca0000000018 */
[----:B------:R-:W-:-:S03]  /*1d10*/  @!P2 LOP3.LUT R32, R23, 0x7ff00000, RZ, 0xc0, !PT ;  /* 0x7ff000001720a812 */ /* 0x000fc600078ec0ff */
[----:B------:R-:W-:Y:S02]  /*1d20*/  DMUL R24, R28, R22 ;  /* 0x000000161c187228 */ /* 0x000fe40000000000 */
[----:B------:R-:W-:-:S05]  /*1d30*/  VIADD R26, R32, 0xffffffff ;  /* 0xffffffff201a7836 */ /* 0x000fca0000000000 */
[----:B------:R-:W-:Y:S01]  /*1d40*/  ISETP.GT.U32.AND P0, PT, R26, 0x7feffffe, PT ;  /* 0x7feffffe1a00780c */ /* 0x000fe20003f04070 */
[----:B------:R-:W-:-:S03]  /*1d50*/  DFMA R26, R24, -R16, R22 ;  /* 0x80000010181a722b */ /* 0x000fc60000000016 */
[----:B------:R-:W-:-:S05]  /*1d60*/  ISETP.GT.U32.OR P0, PT, R34, 0x7feffffe, P0 ;  /* 0x7feffffe2200780c */ /* 0x000fca0000704470 */
[----:B------:R-:W-:-:S08]  /*1d70*/  DFMA R26, R28, R26, R24 ;  /* 0x0000001a1c1a722b */ /* 0x000fd00000000018 */
[----:B------:R-:W-:Y:S05]  /*1d80*/  @P0 BRA `(.L_x_41) ;  /* 0x00000000006c0947 */ /* 0x000fea0003800000 */
[----:B------:R-:W-:-:S04]  /*1d90*/  LOP3.LUT R21, R19, 0x7ff00000, RZ, 0xc0, !PT ;  /* 0x7ff0000013157812 */ /* 0x000fc800078ec0ff */
[CC--:B------:R-:W-:Y:S02]  /*1da0*/  VIADDMNMX R20, R30.reuse, -R21.reuse, 0xb9600000, !PT ;  /* 0xb96000001e147446 */ /* 0x0c0fe40007800915 */
[----:B------:R-:W-:Y:S02]  /*1db0*/  ISETP.GE.U32.AND P0, PT, R30, R21, PT ;  /* 0x000000151e00720c */ /* 0x000fe40003f06070 */
[----:B------:R-:W-:Y:S02]  /*1dc0*/  VIMNMX R20, PT, PT, R20, 0x46a00000, PT ;  /* 0x46a0000014147848 */ /* 0x000fe40003fe0100 */
[----:B------:R-:W-:-:S05]  /*1dd0*/  SEL R5, R5, 0x63400000, !P0 ;  /* 0x6340000005057807 */ /* 0x000fca0004000000 */
[----:B------:R-:W-:Y:S01]  /*1de0*/  IMAD.IADD R5, R20, 0x1, -R5 ;  /* 0x0000000114057824 */ /* 0x000fe200078e0a05 */
[----:B------:R-:W-:-:S03]  /*1df0*/  MOV R20, RZ ;  /* 0x000000ff00147202 */ /* 0x000fc60000000f00 */
[----:B------:R-:W-:-:S06]  /*1e00*/  VIADD R21, R5, 0x7fe00000 ;  /* 0x7fe0000005157836 */ /* 0x000fcc0000000000 */
[----:B------:R-:W-:-:S10]  /*1e10*/  DMUL R24, R26, R20 ;  /* 0x000000141a187228 */ /* 0x000fd40000000000 */
[----:B------:R-:W-:-:S13]  /*1e20*/  FSETP.GTU.AND P0, PT, |R25|, 1.469367938527859385e-39, PT ;  /* 0x001000001900780b */ /* 0x000fda0003f0c200 */
[----:B------:R-:W-:Y:S05]  /*1e30*/  @P0 BRA `(.L_x_42) ;  /* 0x0000000000940947 */ /* 0x000fea0003800000 */
[----:B------:R-:W-:Y:S01]  /*1e40*/  DFMA R16, R26, -R16, R22 ;  /* 0x800000101a10722b */ /* 0x000fe20000000016 */
[----:B------:R-:W-:-:S09]  /*1e50*/  IMAD.MOV.U32 R20, RZ, RZ, RZ ;  /* 0x000000ffff147224 */ /* 0x000fd200078e00ff */
[C---:B------:R-:W-:Y:S02]  /*1e60*/  FSETP.NEU.AND P0, PT, R17.reuse, RZ, PT ;  /* 0x000000ff1100720b */ /* 0x040fe40003f0d000 */
[----:B------:R-:W-:-:S04]  /*1e70*/  LOP3.LUT R19, R17, 0x80000000, R19, 0x48, !PT ;  /* 0x8000000011137812 */ /* 0x000fc800078e4813 */
[----:B------:R-:W-:-:S07]  /*1e80*/  LOP3.LUT R21, R19, R21, RZ, 0xfc, !PT ;  /* 0x0000001513157212 */ /* 0x000fce00078efcff */
[----:B------:R-:W-:Y:S05]  /*1e90*/  @!P0 BRA `(.L_x_42) ;  /* 0x00000000007c8947 */ /* 0x000fea0003800000 */
[C---:B------:R-:W-:Y:S01]  /*1ea0*/  IADD3 R17, PT, PT, -R5.reuse, RZ, RZ ;  /* 0x000000ff05117210 */ /* 0x040fe20007ffe1ff */
[----:B------:R-:W-:Y:S01]  /*1eb0*/  IMAD.MOV.U32 R16, RZ, RZ, RZ ;  /* 0x000000ffff107224 */ /* 0x000fe200078e00ff */
[----:B------:R-:W-:Y:S01]  /*1ec0*/  DMUL.RP R20, R26, R20 ;  /* 0x000000141a147228 */ /* 0x000fe20000008000 */
[----:B------:R-:W-:-:S04]  /*1ed0*/  IADD3 R5, PT, PT, -R5, -0x43300000, RZ ;  /* 0xbcd0000005057810 */ /* 0x000fc80007ffe1ff */
[----:B------:R-:W-:-:S05]  /*1ee0*/  DFMA R16, R24, -R16, R26 ;  /* 0x800000101810722b */ /* 0x000fca000000001a */
[----:B------:R-:W-:-:S05]  /*1ef0*/  LOP3.LUT R19, R21, R19, RZ, 0x3c, !PT ;  /* 0x0000001315137212 */ /* 0x000fca00078e3cff */
[----:B------:R-:W-:-:S04]  /*1f00*/  FSETP.NEU.AND P0, PT, |R17|, R5, PT ;  /* 0x000000051100720b */ /* 0x000fc80003f0d200 */
[----:B------:R-:W-:Y:S02]  /*1f10*/  FSEL R24, R20, R24, !P0 ;  /* 0x0000001814187208 */ /* 0x000fe40004000000 */
[----:B------:R-:W-:Y:S01]  /*1f20*/  FSEL R25, R19, R25, !P0 ;  /* 0x0000001913197208 */ /* 0x000fe20004000000 */
[----:B------:R-:W-:Y:S06]  /*1f30*/  BRA `(.L_x_42) ;  /* 0x0000000000547947 */ /* 0x000fec0003800000 */
.L_x_41:
[----:B------:R-:W-:-:S14]  /*1f40*/  DSETP.NAN.AND P0, PT, R20, R20, PT ;  /* 0x000000141400722a */ /* 0x000fdc0003f08000 */
[----:B------:R-:W-:Y:S05]  /*1f50*/  @P0 BRA `(.L_x_43) ;  /* 0x0000000000440947 */ /* 0x000fea0003800000 */
[----:B------:R-:W-:-:S14]  /*1f60*/  DSETP.NAN.AND P0, PT, R18, R18, PT ;  /* 0x000000121200722a */ /* 0x000fdc0003f08000 */
[----:B------:R-:W-:Y:S05]  /*1f70*/  @P0 BRA `(.L_x_44) ;  /* 0x0000000000300947 */ /* 0x000fea0003800000 */
[----:B------:R-:W-:Y:S01]  /*1f80*/  ISETP.NE.AND P0, PT, R32, R33, PT ;  /* 0x000000212000720c */ /* 0x000fe20003f05270 */
[----:B------:R-:W-:Y:S01]  /*1f90*/  IMAD.MOV.U32 R25, RZ, RZ, -0x80000 ;  /* 0xfff80000ff197424 */ /* 0x000fe200078e00ff */
[----:B------:R-:W-:-:S11]  /*1fa0*/  MOV R24, 0x0 ;  /* 0x0000000000187802 */ /* 0x000fd60000000f00 */
[----:B------:R-:W-:Y:S05]  /*1fb0*/  @!P0 BRA `(.L_x_42) ;  /* 0x0000000000348947 */ /* 0x000fea0003800000 */
[----:B------:R-:W-:Y:S02]  /*1fc0*/  ISETP.NE.AND P0, PT, R32, 0x7ff00000, PT ;  /* 0x7ff000002000780c */ /* 0x000fe40003f05270 */
[----:B------:R-:W-:Y:S02]  /*1fd0*/  LOP3.LUT R25, R21, 0x80000000, R19, 0x48, !PT ;  /* 0x8000000015197812 */ /* 0x000fe400078e4813 */
[----:B------:R-:W-:-:S13]  /*1fe0*/  ISETP.EQ.OR P0, PT, R33, RZ, !P0 ;  /* 0x000000ff2100720c */ /* 0x000fda0004702670 */
[----:B------:R-:W-:Y:S02]  /*1ff0*/  @P0 LOP3.LUT R5, R25, 0x7ff00000, RZ, 0xfc, !PT ;  /* 0x7ff0000019050812 */ /* 0x000fe400078efcff */
[----:B------:R-:W-:Y:S01]  /*2000*/  @!P0 MOV R24, RZ ;  /* 0x000000ff00188202 */ /* 0x000fe20000000f00 */
[----:B------:R-:W-:Y:S01]  /*2010*/  @P0 IMAD.MOV.U32 R24, RZ, RZ, RZ ;  /* 0x000000ffff180224 */ /* 0x000fe200078e00ff */
[----:B------:R-:W-:Y:S01]  /*2020*/  @P0 MOV R25, R5 ;  /* 0x0000000500190202 */ /* 0x000fe20000000f00 */
[----:B------:R-:W-:Y:S06]  /*2030*/  BRA `(.L_x_42) ;  /* 0x0000000000147947 */ /* 0x000fec0003800000 */
.L_x_44:
[----:B------:R-:W-:Y:S01]  /*2040*/  LOP3.LUT R25, R19, 0x80000, RZ, 0xfc, !PT ;  /* 0x0008000013197812 */ /* 0x000fe200078efcff */
[----:B------:R-:W-:Y:S01]  /*2050*/  IMAD.MOV.U32 R24, RZ, RZ, R18 ;  /* 0x000000ffff187224 */ /* 0x000fe200078e0012 */
[----:B------:R-:W-:Y:S06]  /*2060*/  BRA `(.L_x_42) ;  /* 0x0000000000087947 */ /* 0x000fec0003800000 */
.L_x_43:
[----:B------:R-:W-:Y:S02]  /*2070*/  LOP3.LUT R25, R21, 0x80000, RZ, 0xfc, !PT ;  /* 0x0008000015197812 */ /* 0x000fe400078efcff */
[----:B------:R-:W-:-:S07]  /*2080*/  MOV R24, R20 ;  /* 0x0000001400187202 */ /* 0x000fce0000000f00 */
.L_x_42:
[----:B------:R-:W-:Y:S05]  /*2090*/  BSYNC.RECONVERGENT B3 ;  /* 0x0000000000037941 */ /* 0x000fea0003800200 */
.L_x_40:
[----:B------:R-:W-:Y:S02]  /*20a0*/  HFMA2 R17, -RZ, RZ, 0, 0 ;  /* 0x00000000ff117431 */ /* 0x000fe400000001ff */
[----:B------:R-:W-:-:S04]  /*20b0*/  IMAD.MOV.U32 R16, RZ, RZ, R6 ;  /* 0x000000ffff107224 */ /* 0x000fc800078e0006 */
[----:B------:R-:W-:Y:S05]  /*20c0*/  RET.REL.NODEC R16 `(_Z9lu_decompPdS_S_i) ;  /* 0xffffffdc10cc7950 */ /* 0x000fea0003c3ffff */
.L_x_45:
[----:B------:R-:W-:-:S00]  /*20d0*/  BRA `(.L_x_45) ;  /* 0xfffffffc00fc7947 */ /* 0x000fc0000383ffff */
[----:B------:R-:W-:-:S00]  /*20e0*/  NOP ;  /* 0x0000000000007918 */ /* 0x000fc00000000000 */
        /* <DEDUP_REMOVED lines=9> */
.L_x_46:


//--------------------- .nv.shared.reserved.0     --------------------------
	.section	.nv.shared.reserved.0,"aw",@nobits
	.weak		__nv_reservedSMEM_offset_0_alias
	.size		__nv_reservedSMEM_offset_0_alias, 0, 64
	.other		__nv_reservedSMEM_offset_0_alias,@"STO_CUDA_RESERVED_SHARED STV_DEFAULT"
__nv_reservedSMEM_offset_0_alias:
	.zero		0
	.zero		64


//--------------------- .nv.constant0._Z9lu_decompPdS_S_i --------------------------
	.section	.nv.constant0._Z9lu_decompPdS_S_i,"a",@progbits
	.sectionflags	@""
	.align	4
.nv.constant0._Z9lu_decompPdS_S_i:
	.zero		924


//--------------------- SYMBOLS --------------------------

	.type		.nv.reservedSmem.offset0,@object
	.size		.nv.reservedSmem.offset0,0x4
